// auto-generated by cutlass_sweep.gemm — config: {"arch": "sm_100", "cluster_m": 2, "cluster_n": 1, "dtype": "int8", "stages": 4, "tile_k": 64, "tile_m": 256, "tile_n": 128}
#include "cutlass/cutlass.h"
#include "cutlass/gemm/collective/collective_builder.hpp"
#include "cutlass/gemm/device/gemm_universal_adapter.h"
#include "cutlass/gemm/kernel/gemm_universal.hpp"
#include "cutlass/epilogue/collective/collective_builder.hpp"

using ElemA = int8_t;
using ElemB = int8_t;
using ElemCD = int8_t;
using Acc  = int32_t;
using TileShape    = cute::Shape<cute::_256, cute::_128, cute::_64>;
using ClusterShape = cute::Shape<cute::_2, cute::_1, cute::_1>;

using CollectiveEpilogue = typename cutlass::epilogue::collective::CollectiveBuilder<
    cutlass::arch::Sm100, cutlass::arch::OpClassTensorOp,
    TileShape, ClusterShape,
    cutlass::epilogue::collective::EpilogueTileAuto,
    Acc, Acc,
    ElemCD, cutlass::layout::RowMajor, 128 / cutlass::sizeof_bits<ElemCD>::value,
    ElemCD, cutlass::layout::RowMajor, 128 / cutlass::sizeof_bits<ElemCD>::value,
    cutlass::epilogue::collective::EpilogueScheduleAuto
  >::CollectiveOp;

using CollectiveMainloop = typename cutlass::gemm::collective::CollectiveBuilder<
    cutlass::arch::Sm100, cutlass::arch::OpClassTensorOp,
    ElemA, cutlass::layout::RowMajor, 128 / cutlass::sizeof_bits<ElemA>::value,
    ElemB, cutlass::layout::ColumnMajor, 128 / cutlass::sizeof_bits<ElemB>::value,
    Acc,
    TileShape, ClusterShape,
    cutlass::gemm::collective::StageCount<4>,
    cutlass::gemm::collective::KernelScheduleAuto
  >::CollectiveOp;

using GemmKernel = cutlass::gemm::kernel::GemmUniversal<
    cute::Shape<int,int,int,int>,
    CollectiveMainloop,
    CollectiveEpilogue
>;
using Gemm = cutlass::gemm::device::GemmUniversalAdapter<GemmKernel>;

// Force the device kernel symbol into the cubin without needing a host main.
auto* _anchor = &cutlass::device_kernel<GemmKernel>;


// ===== COMPILED SASS (sm_100a) =====

	.target	sm_100a

	.elftype	@"ET_EXEC"


//--------------------- .note.nv.tkinfo           --------------------------
	.section	.note.nv.tkinfo,"",@"SHT_NOTE"
	.sectionflags	@"SHF_NOTE_NV_TKINFO"
	.tkinfo
        /*0018*/ 	.word	0x00000002
        /*0030*/ 	.string	""
        /*0030*/ 	.string	"ptxas"
        /*0030*/ 	.string	"Cuda compilation tools, release 13.0, V13.0.88"
        /*0030*/ 	.string	"Build cuda_13.0.r13.0/compiler.36424714_0"
        /*0030*/ 	.string	"-arch sm_100a -m 64 "



//--------------------- .note.nv.cuinfo           --------------------------
	.section	.note.nv.cuinfo,"",@"SHT_NOTE"
	.sectionflags	@"SHF_NOTE_NV_CUINFO"
        /*0018*/ 	.short	0x0002
        /*001a*/ 	.short	0x0064
        /*001c*/ 	.short	0x0082
	.zero		2


//--------------------- .nv.info                  --------------------------
	.section	.nv.info,"",@"SHT_CUDA_INFO"
	.align	4


	//----- nvinfo : EIATTR_REGCOUNT
	.align		4
        /*0000*/ 	.byte	0x04, 0x2f
        /*0002*/ 	.short	(.L_19 - .L_18)
	.align		4
.L_18:
        /*0004*/ 	.word	index@(_ZN7cutlass13device_kernelINS_4gemm6kernel13GemmUniversalIN4cute5tupleIJiiiiEEENS1_10collective13CollectiveMmaINS1_35MainloopSm100TmaUmmaWarpSpecializedILi4ELi2ELi4ENS5_IJNS4_1CILi2EEENSA_ILi1EEESC_EEEEENS5_IJNSA_ILi256EEENSA_ILi128EEENSA_ILi64EEEEEEaNS5_IJlSC_lEEEaSJ_NS4_8TiledMMAINS4_8MMA_AtomIJNS4_21SM100_MMA_S8_2x1SM_SSIaaiLi256ELi128ELNS4_4UMMA5MajorE0ELSO_0ELNSN_8SaturateE0EEEEEENS4_6LayoutINS5_IJSC_SC_SC_EEENS5_IJNSA_ILi0EEESU_SU_EEEEENS5_IJNS4_10UnderscoreESX_SX_EEEEENS4_18SM100_TMA_2SM_LOADENS4_14ComposedLayoutINS4_7SwizzleILi2ELi4ELi3EEENS4_18smem_ptr_flag_bitsILi8EEENSS_INS5_IJNSA_ILi8EEESH_EEENS5_IJSH_SC_EEEEEEEvNS4_8identityES10_S1A_vS1B_EENS_8epilogue10collective18CollectiveEpilogueINS1D_23Sm100TmaWarpSpecializedILi2ELi2ELi64ELb0ELb0EEEJNS5_IJSG_SG_SH_EEENS5_IJNSS_ISG_SC_EENSS_ISH_SC_EEEEEaSJ_aSJ_NS1D_6fusion15FusionCallbacksIS1H_NS1M_17LinearCombinationIaiaiLNS_15FloatRoundStyleE2EEES1I_S1L_JEEENS4_5SM1004TMEM4LOAD26SM100_TMEM_LOAD_32dp32b64xENS4_13SM90_TMA_LOADES1A_NS4_39AutoVectorizingCopyWithAssumedAlignmentILi128EEENS4_14SM90_TMA_STOREES1A_S1Y_S1Y_EEEvvEEEEvNT_6ParamsE)
        /*0008*/ 	.word	0x000000b2


	//----- nvinfo : EIATTR_FRAME_SIZE
	.align		4
.L_19:
        /*000c*/ 	.byte	0x04, 0x11
        /*000e*/ 	.short	(.L_21 - .L_20)
	.align		4
.L_20:
        /*0010*/ 	.word	index@($__internal_2_$__cuda_sm10x_tcgen05_guardrail_trap_unallocated_columns_being_dealloced)
        /*0014*/ 	.word	0x00000000


	//----- nvinfo : EIATTR_FRAME_SIZE
	.align		4
.L_21:
        /*0018*/ 	.byte	0x04, 0x11
        /*001a*/ 	.short	(.L_23 - .L_22)
	.align		4
.L_22:
        /*001c*/ 	.word	index@($__internal_1_$__cuda_sm10x_tcgen05_guardrail_trap_phase_invalid_during_alloc)
        /*0020*/ 	.word	0x00000000


	//----- nvinfo : EIATTR_FRAME_SIZE
	.align		4
.L_23:
        /*0024*/ 	.byte	0x04, 0x11
        /*0026*/ 	.short	(.L_25 - .L_24)
	.align		4
.L_24:
        /*0028*/ 	.word	index@($__internal_0_$__cuda_sm10x_tcgen05_guardrail_trap_col_being_dealloced_not_returned_by_alloc)
        /*002c*/ 	.word	0x00000000


	//----- nvinfo : EIATTR_FRAME_SIZE
	.align		4
.L_25:
        /*0030*/ 	.byte	0x04, 0x11
        /*0032*/ 	.short	(.L_27 - .L_26)
	.align		4
.L_26:
        /*0034*/ 	.word	index@(_ZN7cutlass13device_kernelINS_4gemm6kernel13GemmUniversalIN4cute5tupleIJiiiiEEENS1_10collective13CollectiveMmaINS1_35MainloopSm100TmaUmmaWarpSpecializedILi4ELi2ELi4ENS5_IJNS4_1CILi2EEENSA_ILi1EEESC_EEEEENS5_IJNSA_ILi256EEENSA_ILi128EEENSA_ILi64EEEEEEaNS5_IJlSC_lEEEaSJ_NS4_8TiledMMAINS4_8MMA_AtomIJNS4_21SM100_MMA_S8_2x1SM_SSIaaiLi256ELi128ELNS4_4UMMA5MajorE0ELSO_0ELNSN_8SaturateE0EEEEEENS4_6LayoutINS5_IJSC_SC_SC_EEENS5_IJNSA_ILi0EEESU_SU_EEEEENS5_IJNS4_10UnderscoreESX_SX_EEEEENS4_18SM100_TMA_2SM_LOADENS4_14ComposedLayoutINS4_7SwizzleILi2ELi4ELi3EEENS4_18smem_ptr_flag_bitsILi8EEENSS_INS5_IJNSA_ILi8EEESH_EEENS5_IJSH_SC_EEEEEEEvNS4_8identityES10_S1A_vS1B_EENS_8epilogue10collective18CollectiveEpilogueINS1D_23Sm100TmaWarpSpecializedILi2ELi2ELi64ELb0ELb0EEEJNS5_IJSG_SG_SH_EEENS5_IJNSS_ISG_SC_EENSS_ISH_SC_EEEEEaSJ_aSJ_NS1D_6fusion15FusionCallbacksIS1H_NS1M_17LinearCombinationIaiaiLNS_15FloatRoundStyleE2EEES1I_S1L_JEEENS4_5SM1004TMEM4LOAD26SM100_TMEM_LOAD_32dp32b64xENS4_13SM90_TMA_LOADES1A_NS4_39AutoVectorizingCopyWithAssumedAlignmentILi128EEENS4_14SM90_TMA_STOREES1A_S1Y_S1Y_EEEvvEEEEvNT_6ParamsE)
        /*0038*/ 	.word	0x00000000


	//----- nvinfo : EIATTR_MIN_STACK_SIZE
	.align		4
.L_27:
        /*003c*/ 	.byte	0x04, 0x12
        /*003e*/ 	.short	(.L_29 - .L_28)
	.align		4
.L_28:
        /*0040*/ 	.word	index@(_ZN7cutlass13device_kernelINS_4gemm6kernel13GemmUniversalIN4cute5tupleIJiiiiEEENS1_10collective13CollectiveMmaINS1_35MainloopSm100TmaUmmaWarpSpecializedILi4ELi2ELi4ENS5_IJNS4_1CILi2EEENSA_ILi1EEESC_EEEEENS5_IJNSA_ILi256EEENSA_ILi128EEENSA_ILi64EEEEEEaNS5_IJlSC_lEEEaSJ_NS4_8TiledMMAINS4_8MMA_AtomIJNS4_21SM100_MMA_S8_2x1SM_SSIaaiLi256ELi128ELNS4_4UMMA5MajorE0ELSO_0ELNSN_8SaturateE0EEEEEENS4_6LayoutINS5_IJSC_SC_SC_EEENS5_IJNSA_ILi0EEESU_SU_EEEEENS5_IJNS4_10UnderscoreESX_SX_EEEEENS4_18SM100_TMA_2SM_LOADENS4_14ComposedLayoutINS4_7SwizzleILi2ELi4ELi3EEENS4_18smem_ptr_flag_bitsILi8EEENSS_INS5_IJNSA_ILi8EEESH_EEENS5_IJSH_SC_EEEEEEEvNS4_8identityES10_S1A_vS1B_EENS_8epilogue10collective18CollectiveEpilogueINS1D_23Sm100TmaWarpSpecializedILi2ELi2ELi64ELb0ELb0EEEJNS5_IJSG_SG_SH_EEENS5_IJNSS_ISG_SC_EENSS_ISH_SC_EEEEEaSJ_aSJ_NS1D_6fusion15FusionCallbacksIS1H_NS1M_17LinearCombinationIaiaiLNS_15FloatRoundStyleE2EEES1I_S1L_JEEENS4_5SM1004TMEM4LOAD26SM100_TMEM_LOAD_32dp32b64xENS4_13SM90_TMA_LOADES1A_NS4_39AutoVectorizingCopyWithAssumedAlignmentILi128EEENS4_14SM90_TMA_STOREES1A_S1Y_S1Y_EEEvvEEEEvNT_6ParamsE)
        /*0044*/ 	.word	0x00000000
.L_29:


//--------------------- .nv.compat                --------------------------
	.section	.nv.compat,"",@"SHT_CUDA_COMPAT_INFO"
	.align	4
        /*0000*/ 	.byte	0x02, 0x09, 0x01, 0x00, 0x02, 0x02, 0x03, 0x00, 0x02, 0x05, 0x06, 0x00, 0x03, 0x07, 0x01, 0x01
        /*0010*/ 	.byte	0x02, 0x03, 0x01, 0x00, 0x02, 0x06, 0x01, 0x00, 0x04, 0x0b, 0x08, 0x00, 0x01, 0x00, 0x00, 0x00
        /*0020*/ 	.byte	0x00, 0x00, 0x00, 0x00


//--------------------- .nv.info._ZN7cutlass13device_kernelINS_4gemm6kernel13GemmUniversalIN4cute5tupleIJiiiiEEENS1_10collective13CollectiveMmaINS1_35MainloopSm100TmaUmmaWarpSpecializedILi4ELi2ELi4ENS5_IJNS4_1CILi2EEENSA_ILi1EEESC_EEEEENS5_IJNSA_ILi256EEENSA_ILi128EEENSA_ILi64EEEEEEaNS5_IJlSC_lEEEaSJ_NS4_8TiledMMAINS4_8MMA_AtomIJNS4_21SM100_MMA_S8_2x1SM_SSIaaiLi256ELi128ELNS4_4UMMA5MajorE0ELSO_0ELNSN_8SaturateE0EEEEEENS4_6LayoutINS5_IJSC_SC_SC_EEENS5_IJNSA_ILi0EEESU_SU_EEEEENS5_IJNS4_10UnderscoreESX_SX_EEEEENS4_18SM100_TMA_2SM_LOADENS4_14ComposedLayoutINS4_7SwizzleILi2ELi4ELi3EEENS4_18smem_ptr_flag_bitsILi8EEENSS_INS5_IJNSA_ILi8EEESH_EEENS5_IJSH_SC_EEEEEEEvNS4_8identityES10_S1A_vS1B_EENS_8epilogue10collective18CollectiveEpilogueINS1D_23Sm100TmaWarpSpecializedILi2ELi2ELi64ELb0ELb0EEEJNS5_IJSG_SG_SH_EEENS5_IJNSS_ISG_SC_EENSS_ISH_SC_EEEEEaSJ_aSJ_NS1D_6fusion15FusionCallbacksIS1H_NS1M_17LinearCombinationIaiaiLNS_15FloatRoundStyleE2EEES1I_S1L_JEEENS4_5SM1004TMEM4LOAD26SM100_TMEM_LOAD_32dp32b64xENS4_13SM90_TMA_LOADES1A_NS4_39AutoVectorizingCopyWithAssumedAlignmentILi128EEENS4_14SM90_TMA_STOREES1A_S1Y_S1Y_EEEvvEEEEvNT_6ParamsE --------------------------
	.section	.nv.info._ZN7cutlass13device_kernelINS_4gemm6kernel13GemmUniversalIN4cute5tupleIJiiiiEEENS1_10collective13CollectiveMmaINS1_35MainloopSm100TmaUmmaWarpSpecializedILi4ELi2ELi4ENS5_IJNS4_1CILi2EEENSA_ILi1EEESC_EEEEENS5_IJNSA_ILi256EEENSA_ILi128EEENSA_ILi64EEEEEEaNS5_IJlSC_lEEEaSJ_NS4_8TiledMMAINS4_8MMA_AtomIJNS4_21SM100_MMA_S8_2x1SM_SSIaaiLi256ELi128ELNS4_4UMMA5MajorE0ELSO_0ELNSN_8SaturateE0EEEEEENS4_6LayoutINS5_IJSC_SC_SC_EEENS5_IJNSA_ILi0EEESU_SU_EEEEENS5_IJNS4_10UnderscoreESX_SX_EEEEENS4_18SM100_TMA_2SM_LOADENS4_14ComposedLayoutINS4_7SwizzleILi2ELi4ELi3EEENS4_18smem_ptr_flag_bitsILi8EEENSS_INS5_IJNSA_ILi8EEESH_EEENS5_IJSH_SC_EEEEEEEvNS4_8identityES10_S1A_vS1B_EENS_8epilogue10collective18CollectiveEpilogueINS1D_23Sm100TmaWarpSpecializedILi2ELi2ELi64ELb0ELb0EEEJNS5_IJSG_SG_SH_EEENS5_IJNSS_ISG_SC_EENSS_ISH_SC_EEEEEaSJ_aSJ_NS1D_6fusion15FusionCallbacksIS1H_NS1M_17LinearCombinationIaiaiLNS_15FloatRoundStyleE2EEES1I_S1L_JEEENS4_5SM1004TMEM4LOAD26SM100_TMEM_LOAD_32dp32b64xENS4_13SM90_TMA_LOADES1A_NS4_39AutoVectorizingCopyWithAssumedAlignmentILi128EEENS4_14SM90_TMA_STOREES1A_S1Y_S1Y_EEEvvEEEEvNT_6ParamsE,"",@"SHT_CUDA_INFO"
	.sectionflags	@""
	.align	4


	//----- nvinfo : EIATTR_CUDA_API_VERSION
	.align		4
        /*0000*/ 	.byte	0x04, 0x37
        /*0002*/ 	.short	(.L_31 - .L_30)
.L_30:
        /*0004*/ 	.word	0x00000082


	//----- nvinfo : EIATTR_KPARAM_INFO
	.align		4
.L_31:
        /*0008*/ 	.byte	0x04, 0x17
        /*000a*/ 	.short	(.L_33 - .L_32)
.L_32:
        /*000c*/ 	.word	0x00000000
        /*0010*/ 	.short	0x0000
        /*0012*/ 	.short	0x0000
        /*0014*/ 	.byte	0x00, 0xf0, 0x01, 0x20


	//----- nvinfo : EIATTR_AT_ENTRY_FRAGMENTS
	.align		4
.L_33:
        /*0018*/ 	.byte	0x04, 0x4f
        /*001a*/ 	.short	(.L_35 - .L_34)


	//   ....[0]....
.L_34:
        /*001c*/ 	.word	0x00000007


	//----- nvinfo : EIATTR_RESERVED_SMEM_USED
	.align		4
.L_35:
        /*0020*/ 	.byte	0x01, 0x41
	.zero		2


	//----- nvinfo : EIATTR_SPARSE_MMA_MASK
	.align		4
        /*0024*/ 	.byte	0x03, 0x50
        /*0026*/ 	.short	0x0000


	//----- nvinfo : EIATTR_TCGEN05_2CTA_USED
	.align		4
        /*0028*/ 	.byte	0x01, 0x52
	.zero		2


	//----- nvinfo : EIATTR_MAXREG_COUNT
	.align		4
        /*002c*/ 	.byte	0x03, 0x1b
        /*002e*/ 	.short	0x00ff


	//----- nvinfo : EIATTR_NUM_BARRIERS
	.align		4
        /*0030*/ 	.byte	0x02, 0x4c
        /*0032*/ 	.byte	0x07
	.zero		1


	//----- nvinfo : EIATTR_EXTERNS
	.align		4
        /*0034*/ 	.byte	0x04, 0x0f
        /*0036*/ 	.short	(.L_37 - .L_36)


	//   ....[0]....
	.align		4
.L_36:
        /*0038*/ 	.word	index@(__assertfail)


	//----- nvinfo : EIATTR_MERCURY_ISA_VERSION
	.align		4
.L_37:
        /*003c*/ 	.byte	0x03, 0x5f
        /*003e*/ 	.short	0x0101


	//----- nvinfo : EIATTR_INT_WARP_WIDE_INSTR_OFFSETS
	.align		4
        /*0040*/ 	.byte	0x04, 0x31
        /*0042*/ 	.short	(.L_39 - .L_38)


	//   ....[0]....
.L_38:
        /*0044*/ 	.word	0x00000cd0


	//   ....[1]....
        /*0048*/ 	.word	0x00000d70


	//   ....[2]....
        /*004c*/ 	.word	0x000020e0


	//   ....[3]....
        /*0050*/ 	.word	0x00003ee0


	//   ....[4]....
        /*0054*/ 	.word	0x00003f00


	//   ....[5]....
        /*0058*/ 	.word	0x00003f30


	//   ....[6]....
        /*005c*/ 	.word	0x00004860


	//   ....[7]....
        /*0060*/ 	.word	0x000048d0


	//   ....[8]....
        /*0064*/ 	.word	0x00004ab0


	//   ....[9]....
        /*0068*/ 	.word	0x00004c10


	//----- nvinfo : EIATTR_COOP_GROUP_MASK_REGIDS
	.align		4
.L_39:
        /*006c*/ 	.byte	0x04, 0x29
        /*006e*/ 	.short	(.L_41 - .L_40)


	//   ....[0]....
.L_40:
        /*0070*/ 	.word	0xffffffff


	//   ....[1]....
        /*0074*/ 	.word	0xffffffff


	//   ....[2]....
        /*0078*/ 	.word	0xffffffff


	//   ....[3]....
        /*007c*/ 	.word	0xffffffff


	//   ....[4]....
        /*0080*/ 	.word	0xffffffff


	//   ....[5]....
        /*0084*/ 	.word	0xffffffff


	//   ....[6]....
        /*0088*/ 	.word	0xffffffff


	//   ....[7]....
        /*008c*/ 	.word	0xffffffff


	//   ....[8]....
        /*0090*/ 	.word	0xffffffff


	//   ....[9]....
        /*0094*/ 	.word	0xffffffff


	//   ....[10]....
        /*0098*/ 	.word	0xffffffff


	//   ....[11]....
        /*009c*/ 	.word	0xffffffff


	//   ....[12]....
        /*00a0*/ 	.word	0xffffffff


	//   ....[13]....
        /*00a4*/ 	.word	0xffffffff


	//----- nvinfo : EIATTR_COOP_GROUP_INSTR_OFFSETS
	.align		4
.L_41:
        /*00a8*/ 	.byte	0x04, 0x28
        /*00aa*/ 	.short	(.L_43 - .L_42)


	//   ....[0]....
.L_42:
        /*00ac*/ 	.word	0x000000c0


	//   ....[1]....
        /*00b0*/ 	.word	0x00000500


	//   ....[2]....
        /*00b4*/ 	.word	0x00000680


	//   ....[3]....
        /*00b8*/ 	.word	0x000007d0


	//   ....[4]....
        /*00bc*/ 	.word	0x000008c0


	//   ....[5]....
        /*00c0*/ 	.word	0x00000a20


	//   ....[6]....
        /*00c4*/ 	.word	0x00000bb0


	//   ....[7]....
        /*00c8*/ 	.word	0x00000df0


	//   ....[8]....
        /*00cc*/ 	.word	0x00001fc0


	//   ....[9]....
        /*00d0*/ 	.word	0x00002da0


	//   ....[10]....
        /*00d4*/ 	.word	0x00003270


	//   ....[11]....
        /*00d8*/ 	.word	0x000032a0


	//   ....[12]....
        /*00dc*/ 	.word	0x00003de0


	//   ....[13]....
        /*00e0*/ 	.word	0x00003ff0


	//----- nvinfo : EIATTR_VRC_CTA_INIT_COUNT
	.align		4
.L_43:
        /*00e4*/ 	.byte	0x02, 0x4a
        /*00e6*/ 	.byte	0x80
	.zero		1


	//----- nvinfo : EIATTR_SYSCALL_OFFSETS
	.align		4
        /*00e8*/ 	.byte	0x04, 0x46
        /*00ea*/ 	.short	(.L_45 - .L_44)


	//   ....[0]....
.L_44:
        /*00ec*/ 	.word	0x00005650


	//   ....[1]....
        /*00f0*/ 	.word	0x00005790


	//   ....[2]....
        /*00f4*/ 	.word	0x00005ff0


	//   ....[3]....
        /*00f8*/ 	.word	0x000075f0


	//----- nvinfo : EIATTR_MBARRIER_INSTR_OFFSETS
	.align		4
.L_45:
        /*00fc*/ 	.byte	0x04, 0x39
        /*00fe*/ 	.short	(.L_47 - .L_46)


	//   ....[0]....
.L_46:
        /*0100*/ 	.word	0x000005f0
        /*0104*/ 	.word	0x000000ff
        /*0108*/ 	.word	0x00000000
        /*010c*/ 	.short	0x0100
        /*010e*/ 	.byte	0x08
	.zero		1


	//   ....[1]....
        /*0110*/ 	.word	0x00000600
        /*0114*/ 	.word	0x000000ff
        /*0118*/ 	.word	0x00000020
        /*011c*/ 	.short	0x0100
        /*011e*/ 	.byte	0x08
	.zero		1


	//   ....[2]....
        /*0120*/ 	.word	0x00000610
        /*0124*/ 	.word	0x000000ff
        /*0128*/ 	.word	0x00000008
        /*012c*/ 	.short	0x0100
        /*012e*/ 	.byte	0x08
	.zero		1


	//   ....[3]....
        /*0130*/ 	.word	0x00000620
        /*0134*/ 	.word	0x000000ff
        /*0138*/ 	.word	0x00000028
        /*013c*/ 	.short	0x0100
        /*013e*/ 	.byte	0x08
	.zero		1


	//   ....[4]....
        /*0140*/ 	.word	0x00000630
        /*0144*/ 	.word	0x000000ff
        /*0148*/ 	.word	0x00000010
        /*014c*/ 	.short	0x0100
        /*014e*/ 	.byte	0x08
	.zero		1


	//   ....[5]....
        /*0150*/ 	.word	0x00000640
        /*0154*/ 	.word	0x000000ff
        /*0158*/ 	.word	0x00000030
        /*015c*/ 	.short	0x0100
        /*015e*/ 	.byte	0x08
	.zero		1


	//   ....[6]....
        /*0160*/ 	.word	0x00000650
        /*0164*/ 	.word	0x000000ff
        /*0168*/ 	.word	0x00000018
        /*016c*/ 	.short	0x0100
        /*016e*/ 	.byte	0x08
	.zero		1


	//   ....[7]....
        /*0170*/ 	.word	0x00000660
        /*0174*/ 	.word	0x000000ff
        /*0178*/ 	.word	0x00000038
        /*017c*/ 	.short	0x0100
        /*017e*/ 	.byte	0x08
	.zero		1


	//   ....[8]....
        /*0180*/ 	.word	0x00000780
        /*0184*/ 	.word	0x000000ff
        /*0188*/ 	.word	0x00000040
        /*018c*/ 	.short	0x0100
        /*018e*/ 	.byte	0x09
	.zero		1


	//   ....[9]....
        /*0190*/ 	.word	0x00000790
        /*0194*/ 	.word	0x000000ff
        /*0198*/ 	.word	0x00000050
        /*019c*/ 	.short	0x0100
        /*019e*/ 	.byte	0x09
	.zero		1


	//   ....[10]....
        /*01a0*/ 	.word	0x000007a0
        /*01a4*/ 	.word	0x000000ff
        /*01a8*/ 	.word	0x00000048
        /*01ac*/ 	.short	0x0100
        /*01ae*/ 	.byte	0x09
	.zero		1


	//   ....[11]....
        /*01b0*/ 	.word	0x000007b0
        /*01b4*/ 	.word	0x000000ff
        /*01b8*/ 	.word	0x00000058
        /*01bc*/ 	.short	0x0100
        /*01be*/ 	.byte	0x09
	.zero		1


	//   ....[12]....
        /*01c0*/ 	.word	0x00000890
        /*01c4*/ 	.word	0x000000ff
        /*01c8*/ 	.word	0x00000060
        /*01cc*/ 	.short	0x0100
        /*01ce*/ 	.byte	0x08
	.zero		1


	//   ....[13]....
        /*01d0*/ 	.word	0x000008a0
        /*01d4*/ 	.word	0x000000ff
        /*01d8*/ 	.word	0x00000068
        /*01dc*/ 	.short	0x0100
        /*01de*/ 	.byte	0x08
	.zero		1


	//   ....[14]....
        /*01e0*/ 	.word	0x000009d0
        /*01e4*/ 	.word	0x000000ff
        /*01e8*/ 	.word	0x00000070
        /*01ec*/ 	.short	0x0100
        /*01ee*/ 	.byte	0x08
	.zero		1


	//   ....[15]....
        /*01f0*/ 	.word	0x000009e0
        /*01f4*/ 	.word	0x000000ff
        /*01f8*/ 	.word	0x00000080
        /*01fc*/ 	.short	0x0100
        /*01fe*/ 	.byte	0x08
	.zero		1


	//   ....[16]....
        /*0200*/ 	.word	0x000009f0
        /*0204*/ 	.word	0x000000ff
        /*0208*/ 	.word	0x00000078
        /*020c*/ 	.short	0x0100
        /*020e*/ 	.byte	0x08
	.zero		1


	//   ....[17]....
        /*0210*/ 	.word	0x00000a00
        /*0214*/ 	.word	0x000000ff
        /*0218*/ 	.word	0x00000088
        /*021c*/ 	.short	0x0100
        /*021e*/ 	.byte	0x08
	.zero		1


	//   ....[18]....
        /*0220*/ 	.word	0x00000b20
        /*0224*/ 	.word	0x000000ff
        /*0228*/ 	.word	0x00000090
        /*022c*/ 	.short	0x0100
        /*022e*/ 	.byte	0x09
	.zero		1


	//   ....[19]....
        /*0230*/ 	.word	0x00000b30
        /*0234*/ 	.word	0x000000ff
        /*0238*/ 	.word	0x000000b0
        /*023c*/ 	.short	0x0100
        /*023e*/ 	.byte	0x09
	.zero		1


	//   ....[20]....
        /*0240*/ 	.word	0x00000b40
        /*0244*/ 	.word	0x000000ff
        /*0248*/ 	.word	0x00000098
        /*024c*/ 	.short	0x0100
        /*024e*/ 	.byte	0x09
	.zero		1


	//   ....[21]....
        /*0250*/ 	.word	0x00000b50
        /*0254*/ 	.word	0x000000ff
        /*0258*/ 	.word	0x000000b8
        /*025c*/ 	.short	0x0100
        /*025e*/ 	.byte	0x09
	.zero		1


	//   ....[22]....
        /*0260*/ 	.word	0x00000b60
        /*0264*/ 	.word	0x000000ff
        /*0268*/ 	.word	0x000000a0
        /*026c*/ 	.short	0x0100
        /*026e*/ 	.byte	0x09
	.zero		1


	//   ....[23]....
        /*0270*/ 	.word	0x00000b70
        /*0274*/ 	.word	0x000000ff
        /*0278*/ 	.word	0x000000c0
        /*027c*/ 	.short	0x0100
        /*027e*/ 	.byte	0x09
	.zero		1


	//   ....[24]....
        /*0280*/ 	.word	0x00000b80
        /*0284*/ 	.word	0x000000ff
        /*0288*/ 	.word	0x000000a8
        /*028c*/ 	.short	0x0100
        /*028e*/ 	.byte	0x09
	.zero		1


	//   ....[25]....
        /*0290*/ 	.word	0x00000b90
        /*0294*/ 	.word	0x000000ff
        /*0298*/ 	.word	0x000000c8
        /*029c*/ 	.short	0x0100
        /*029e*/ 	.byte	0x09
	.zero		1


	//   ....[26]....
        /*02a0*/ 	.word	0x00000c80
        /*02a4*/ 	.word	0x000000ff
        /*02a8*/ 	.word	0x000000d0
        /*02ac*/ 	.short	0x0100
        /*02ae*/ 	.byte	0x08
	.zero		1


	//   ....[27]....
        /*02b0*/ 	.word	0x00000c90
        /*02b4*/ 	.word	0x000000ff
        /*02b8*/ 	.word	0x000000e0
        /*02bc*/ 	.short	0x0100
        /*02be*/ 	.byte	0x08
	.zero		1


	//   ....[28]....
        /*02c0*/ 	.word	0x00000ca0
        /*02c4*/ 	.word	0x000000ff
        /*02c8*/ 	.word	0x000000d8
        /*02cc*/ 	.short	0x0100
        /*02ce*/ 	.byte	0x08
	.zero		1


	//   ....[29]....
        /*02d0*/ 	.word	0x00000cb0
        /*02d4*/ 	.word	0x000000ff
        /*02d8*/ 	.word	0x000000e8
        /*02dc*/ 	.short	0x0100
        /*02de*/ 	.byte	0x08
	.zero		1


	//   ....[30]....
        /*02e0*/ 	.word	0x00000da0
        /*02e4*/ 	.word	0x000000ff
        /*02e8*/ 	.word	0x000000f0
        /*02ec*/ 	.short	0x0100
        /*02ee*/ 	.byte	0x06
	.zero		1


	//   ....[31]....
        /*02f0*/ 	.word	0x000017c0
        /*02f4*/ 	.word	0x00000003
        /*02f8*/ 	.word	0x000000e0
        /*02fc*/ 	.short	0x010a
        /*02fe*/ 	.byte	0xff
	.zero		1


	//   ....[32]....
        /*0300*/ 	.word	0x000017f0
        /*0304*/ 	.word	0x00000003
        /*0308*/ 	.word	0x000000d0
        /*030c*/ 	.short	0x0101
        /*030e*/ 	.byte	0xff
	.zero		1


	//   ....[33]....
        /*0310*/ 	.word	0x000018f0
        /*0314*/ 	.word	0x000000ff
        /*0318*/ 	.word	0x00000020
        /*031c*/ 	.short	0x010a
        /*031e*/ 	.byte	0x08
	.zero		1


	//   ....[34]....
        /*0320*/ 	.word	0x000019c0
        /*0324*/ 	.word	0x000000ff
        /*0328*/ 	.word	0x00000020
        /*032c*/ 	.short	0x010a
        /*032e*/ 	.byte	0x21
	.zero		1


	//   ....[35]....
        /*0330*/ 	.word	0x00001b70
        /*0334*/ 	.word	0x000000ff
        /*0338*/ 	.word	0x00000020
        /*033c*/ 	.short	0x010a
        /*033e*/ 	.byte	0x08
	.zero		1


	//   ....[36]....
        /*0340*/ 	.word	0x00001c70
        /*0344*/ 	.word	0x000000ff
        /*0348*/ 	.word	0x00000068
        /*034c*/ 	.short	0x0101
        /*034e*/ 	.byte	0x04
	.zero		1


	//   ....[37]....
        /*0350*/ 	.word	0x00001c90
        /*0354*/ 	.word	0x000000ff
        /*0358*/ 	.word	0x00000020
        /*035c*/ 	.short	0x010a
        /*035e*/ 	.byte	0x08
	.zero		1


	//   ....[38]....
        /*0360*/ 	.word	0x00001d10
        /*0364*/ 	.word	0x000000ff
        /*0368*/ 	.word	0x00000020
        /*036c*/ 	.short	0x010a
        /*036e*/ 	.byte	0x11
	.zero		1


	//   ....[39]....
        /*0370*/ 	.word	0x00001ea0
        /*0374*/ 	.word	0x000000ff
        /*0378*/ 	.word	0x00000020
        /*037c*/ 	.short	0x010a
        /*037e*/ 	.byte	0x08
	.zero		1


	//   ....[40]....
        /*0380*/ 	.word	0x00001ff0
        /*0384*/ 	.word	0x00000002
        /*0388*/ 	.word	0x00000070
        /*038c*/ 	.short	0x010a
        /*038e*/ 	.byte	0xff
	.zero		1


	//   ....[41]....
        /*0390*/ 	.word	0x000020b0
        /*0394*/ 	.word	0x00000002
        /*0398*/ 	.word	0x00000000
        /*039c*/ 	.short	0x0101
        /*039e*/ 	.byte	0xff
	.zero		1


	//   ....[42]....
        /*03a0*/ 	.word	0x00002610
        /*03a4*/ 	.word	0x000000ff
        /*03a8*/ 	.word	0x00000000
        /*03ac*/ 	.short	0x010a
        /*03ae*/ 	.byte	0x05
	.zero		1


	//   ....[43]....
        /*03b0*/ 	.word	0x000026a0
        /*03b4*/ 	.word	0x000000ff
        /*03b8*/ 	.word	0x00000000
        /*03bc*/ 	.short	0x010a
        /*03be*/ 	.byte	0x05
	.zero		1


	//   ....[44]....
        /*03c0*/ 	.word	0x00002730
        /*03c4*/ 	.word	0x000000ff
        /*03c8*/ 	.word	0x00000000
        /*03cc*/ 	.short	0x010a
        /*03ce*/ 	.byte	0x05
	.zero		1


	//   ....[45]....
        /*03d0*/ 	.word	0x000027d0
        /*03d4*/ 	.word	0x00000000
        /*03d8*/ 	.word	0x00000000
        /*03dc*/ 	.short	0x010a
        /*03de*/ 	.byte	0xff
	.zero		1


	//   ....[46]....
        /*03e0*/ 	.word	0x00002900
        /*03e4*/ 	.word	0x00000000
        /*03e8*/ 	.word	0x000000d0
        /*03ec*/ 	.short	0x010a
        /*03ee*/ 	.byte	0xff
	.zero		1


	//   ....[47]....
        /*03f0*/ 	.word	0x00002970
        /*03f4*/ 	.word	0x00000004
        /*03f8*/ 	.word	0x00000000
        /*03fc*/ 	.short	0x0101
        /*03fe*/ 	.byte	0xff
	.zero		1


	//   ....[48]....
        /*0400*/ 	.word	0x00002990
        /*0404*/ 	.word	0x000000ff
        /*0408*/ 	.word	0x00000080
        /*040c*/ 	.short	0x010a
        /*040e*/ 	.byte	0x05
	.zero		1


	//   ....[49]....
        /*0410*/ 	.word	0x00002ab0
        /*0414*/ 	.word	0x00000000
        /*0418*/ 	.word	0x00000070
        /*041c*/ 	.short	0x010a
        /*041e*/ 	.byte	0xff
	.zero		1


	//   ....[50]....
        /*0420*/ 	.word	0x00002bb0
        /*0424*/ 	.word	0x00000000
        /*0428*/ 	.word	0x00000000
        /*042c*/ 	.short	0x0101
        /*042e*/ 	.byte	0xff
	.zero		1


	//   ....[51]....
        /*0430*/ 	.word	0x00002c40
        /*0434*/ 	.word	0x000000ff
        /*0438*/ 	.word	0x00000080
        /*043c*/ 	.short	0x0106
        /*043e*/ 	.byte	0x05
	.zero		1


	//   ....[52]....
        /*0440*/ 	.word	0x00002c60
        /*0444*/ 	.word	0x000000ff
        /*0448*/ 	.word	0x00000080
        /*044c*/ 	.short	0x010a
        /*044e*/ 	.byte	0x05
	.zero		1


	//   ....[53]....
        /*0450*/ 	.word	0x00002cf0
        /*0454*/ 	.word	0x000000ff
        /*0458*/ 	.word	0x00000080
        /*045c*/ 	.short	0x0106
        /*045e*/ 	.byte	0x04
	.zero		1


	//   ....[54]....
        /*0460*/ 	.word	0x00002d30
        /*0464*/ 	.word	0x00000000
        /*0468*/ 	.word	0x00000080
        /*046c*/ 	.short	0x010a
        /*046e*/ 	.byte	0xff
	.zero		1


	//   ....[55]....
        /*0470*/ 	.word	0x00002f70
        /*0474*/ 	.word	0x000000ff
        /*0478*/ 	.word	0x00000008
        /*047c*/ 	.short	0x010a
        /*047e*/ 	.byte	0x06
	.zero		1


	//   ....[56]....
        /*0480*/ 	.word	0x00002f90
        /*0484*/ 	.word	0x000000ff
        /*0488*/ 	.word	0x00000008
        /*048c*/ 	.short	0x010a
        /*048e*/ 	.byte	0x06
	.zero		1


	//   ....[57]....
        /*0490*/ 	.word	0x00003120
        /*0494*/ 	.word	0x000000ff
        /*0498*/ 	.word	0x00000008
        /*049c*/ 	.short	0x010a
        /*049e*/ 	.byte	0x06
	.zero		1


	//   ....[58]....
        /*04a0*/ 	.word	0x00003140
        /*04a4*/ 	.word	0x000000ff
        /*04a8*/ 	.word	0x00000008
        /*04ac*/ 	.short	0x010a
        /*04ae*/ 	.byte	0x06
	.zero		1


	//   ....[59]....
        /*04b0*/ 	.word	0x00003200
        /*04b4*/ 	.word	0x000000ff
        /*04b8*/ 	.word	0x00000000
        /*04bc*/ 	.short	0x0101
        /*04be*/ 	.byte	0x07
	.zero		1


	//   ....[60]....
        /*04c0*/ 	.word	0x00003500
        /*04c4*/ 	.word	0x00000000
        /*04c8*/ 	.word	0x00000070
        /*04cc*/ 	.short	0x010a
        /*04ce*/ 	.byte	0xff
	.zero		1


	//   ....[61]....
        /*04d0*/ 	.word	0x000035c0
        /*04d4*/ 	.word	0x00000000
        /*04d8*/ 	.word	0x00000000
        /*04dc*/ 	.short	0x0101
        /*04de*/ 	.byte	0xff
	.zero		1


	//   ....[62]....
        /*04e0*/ 	.word	0x00003680
        /*04e4*/ 	.word	0x000000ff
        /*04e8*/ 	.word	0x00000000
        /*04ec*/ 	.short	0x010a
        /*04ee*/ 	.byte	0x06
	.zero		1


	//   ....[63]....
        /*04f0*/ 	.word	0x00003690
        /*04f4*/ 	.word	0x000000ff
        /*04f8*/ 	.word	0x000000b0
        /*04fc*/ 	.short	0x010a
        /*04fe*/ 	.byte	0x0a
	.zero		1


	//   ....[64]....
        /*0500*/ 	.word	0x00003740
        /*0504*/ 	.word	0x000000ff
        /*0508*/ 	.word	0x00000000
        /*050c*/ 	.short	0x010a
        /*050e*/ 	.byte	0x09
	.zero		1


	//   ....[65]....
        /*0510*/ 	.word	0x00003880
        /*0514*/ 	.word	0x000000ff
        /*0518*/ 	.word	0x00000000
        /*051c*/ 	.short	0x010a
        /*051e*/ 	.byte	0x06
	.zero		1


	//   ....[66]....
        /*0520*/ 	.word	0x00003ad0
        /*0524*/ 	.word	0x000000ff
        /*0528*/ 	.word	0x00000000
        /*052c*/ 	.short	0x010a
        /*052e*/ 	.byte	0x07
	.zero		1


	//   ....[67]....
        /*0530*/ 	.word	0x00003b60
        /*0534*/ 	.word	0x000000ff
        /*0538*/ 	.word	0x00000000
        /*053c*/ 	.short	0x010a
        /*053e*/ 	.byte	0x07
	.zero		1


	//   ....[68]....
        /*0540*/ 	.word	0x00003bf0
        /*0544*/ 	.word	0x000000ff
        /*0548*/ 	.word	0x00000000
        /*054c*/ 	.short	0x010a
        /*054e*/ 	.byte	0x07
	.zero		1


	//   ....[69]....
        /*0550*/ 	.word	0x00003c90
        /*0554*/ 	.word	0x00000000
        /*0558*/ 	.word	0x00000000
        /*055c*/ 	.short	0x010a
        /*055e*/ 	.byte	0xff
	.zero		1


	//   ....[70]....
        /*0560*/ 	.word	0x00003cd0
        /*0564*/ 	.word	0x00000000
        /*0568*/ 	.word	0x00000000
        /*056c*/ 	.short	0x010a
        /*056e*/ 	.byte	0xff
	.zero		1


	//   ....[71]....
        /*0570*/ 	.word	0x00003d40
        /*0574*/ 	.word	0x000000ff
        /*0578*/ 	.word	0x00000000
        /*057c*/ 	.short	0x0101
        /*057e*/ 	.byte	0x05
	.zero		1


	//   ....[72]....
        /*0580*/ 	.word	0x00003d80
        /*0584*/ 	.word	0x000000ff
        /*0588*/ 	.word	0x000000f0
        /*058c*/ 	.short	0x010a
        /*058e*/ 	.byte	0x08
	.zero		1


	//   ....[73]....
        /*0590*/ 	.word	0x00003dd0
        /*0594*/ 	.word	0x000000ff
        /*0598*/ 	.word	0x00000000
        /*059c*/ 	.short	0x0101
        /*059e*/ 	.byte	0x05
	.zero		1


	//   ....[74]....
        /*05a0*/ 	.word	0x00004200
        /*05a4*/ 	.word	0x00000000
        /*05a8*/ 	.word	0x00000070
        /*05ac*/ 	.short	0x010a
        /*05ae*/ 	.byte	0xff
	.zero		1


	//   ....[75]....
        /*05b0*/ 	.word	0x000042c0
        /*05b4*/ 	.word	0x00000000
        /*05b8*/ 	.word	0x00000000
        /*05bc*/ 	.short	0x0101
        /*05be*/ 	.byte	0xff
	.zero		1


	//   ....[76]....
        /*05c0*/ 	.word	0x000045e0
        /*05c4*/ 	.word	0x000000ff
        /*05c8*/ 	.word	0x00000068
        /*05cc*/ 	.short	0x010a
        /*05ce*/ 	.byte	0x06
	.zero		1


	//   ....[77]....
        /*05d0*/ 	.word	0x000047d0
        /*05d4*/ 	.word	0x000000ff
        /*05d8*/ 	.word	0x00000050
        /*05dc*/ 	.short	0x010a
        /*05de*/ 	.byte	0x06
	.zero		1


	//   ....[78]....
        /*05e0*/ 	.word	0x000049a0
        /*05e4*/ 	.word	0x000000ff
        /*05e8*/ 	.word	0x00000040
        /*05ec*/ 	.short	0x010b
        /*05ee*/ 	.byte	0x06
	.zero		1


	//   ....[79]....
        /*05f0*/ 	.word	0x00004a10
        /*05f4*/ 	.word	0x000000ff
        /*05f8*/ 	.word	0x00000000
        /*05fc*/ 	.short	0x0101
        /*05fe*/ 	.byte	0x08
	.zero		1


	//   ....[80]....
        /*0600*/ 	.word	0x00004a40
        /*0604*/ 	.word	0x000000ff
        /*0608*/ 	.word	0x00000058
        /*060c*/ 	.short	0x010a
        /*060e*/ 	.byte	0x06
	.zero		1


	//   ....[81]....
        /*0610*/ 	.word	0x00004c50
        /*0614*/ 	.word	0x000000ff
        /*0618*/ 	.word	0x00000048
        /*061c*/ 	.short	0x010b
        /*061e*/ 	.byte	0x06
	.zero		1


	//   ....[82]....
        /*0620*/ 	.word	0x00004c70
        /*0624*/ 	.word	0x000000ff
        /*0628*/ 	.word	0x00000000
        /*062c*/ 	.short	0x0101
        /*062e*/ 	.byte	0x0d
	.zero		1


	//   ....[83]....
        /*0630*/ 	.word	0x00004ca0
        /*0634*/ 	.word	0x000000ff
        /*0638*/ 	.word	0x00000050
        /*063c*/ 	.short	0x010a
        /*063e*/ 	.byte	0x06
	.zero		1


	//   ....[84]....
        /*0640*/ 	.word	0x00004ce0
        /*0644*/ 	.word	0x00000000
        /*0648*/ 	.word	0x00000058
        /*064c*/ 	.short	0x010a
        /*064e*/ 	.byte	0xff
	.zero		1


	//   ....[85]....
        /*0650*/ 	.word	0x00005020
        /*0654*/ 	.word	0x00000000
        /*0658*/ 	.word	0x00000070
        /*065c*/ 	.short	0x010a
        /*065e*/ 	.byte	0xff
	.zero		1


	//   ....[86]....
        /*0660*/ 	.word	0x00005130
        /*0664*/ 	.word	0x00000000
        /*0668*/ 	.word	0x00000000
        /*066c*/ 	.short	0x0101
        /*066e*/ 	.byte	0xff
	.zero		1


	//   ....[87]....
        /*0670*/ 	.word	0x00005b90
        /*0674*/ 	.word	0x00000003
        /*0678*/ 	.word	0x00000040
        /*067c*/ 	.short	0x010a
        /*067e*/ 	.byte	0xff
	.zero		1


	//   ....[88]....
        /*0680*/ 	.word	0x00005bd0
        /*0684*/ 	.word	0x000000ab
        /*0688*/ 	.word	0x00000090
        /*068c*/ 	.short	0x010a
        /*068e*/ 	.byte	0xff
	.zero		1


	//   ....[89]....
        /*0690*/ 	.word	0x00005d10
        /*0694*/ 	.word	0x00000003
        /*0698*/ 	.word	0x00000040
        /*069c*/ 	.short	0x010a
        /*069e*/ 	.byte	0xff
	.zero		1


	//   ....[90]....
        /*06a0*/ 	.word	0x00005e50
        /*06a4*/ 	.word	0x00000000
        /*06a8*/ 	.word	0x00000000
        /*06ac*/ 	.short	0x0101
        /*06ae*/ 	.byte	0xff
	.zero		1


	//   ....[91]....
        /*06b0*/ 	.word	0x00005ed0
        /*06b4*/ 	.word	0x000000ab
        /*06b8*/ 	.word	0x00000090
        /*06bc*/ 	.short	0x010a
        /*06be*/ 	.byte	0xff
	.zero		1


	//   ....[92]....
        /*06c0*/ 	.word	0x00007260
        /*06c4*/ 	.word	0x0000007c
        /*06c8*/ 	.word	0x00000040
        /*06cc*/ 	.short	0x010a
        /*06ce*/ 	.byte	0xff
	.zero		1


	//   ....[93]....
        /*06d0*/ 	.word	0x00007330
        /*06d4*/ 	.word	0x0000007c
        /*06d8*/ 	.word	0x00000040
        /*06dc*/ 	.short	0x010a
        /*06de*/ 	.byte	0xff
	.zero		1


	//   ....[94]....
        /*06e0*/ 	.word	0x00007490
        /*06e4*/ 	.word	0x00000003
        /*06e8*/ 	.word	0x00000000
        /*06ec*/ 	.short	0x0101
        /*06ee*/ 	.byte	0xff
	.zero		1


	//   ....[95]....
        /*06f0*/ 	.word	0x00007770
        /*06f4*/ 	.word	0x000000ab
        /*06f8*/ 	.word	0x00000000
        /*06fc*/ 	.short	0x0101
        /*06fe*/ 	.byte	0xff
	.zero		1


	//   ....[96]....
        /*0700*/ 	.word	0x000089e0
        /*0704*/ 	.word	0x00000003
        /*0708*/ 	.word	0x000000e0
        /*070c*/ 	.short	0x010a
        /*070e*/ 	.byte	0xff
	.zero		1


	//   ....[97]....
        /*0710*/ 	.word	0x00008a40
        /*0714*/ 	.word	0x00000002
        /*0718*/ 	.word	0x00000020
        /*071c*/ 	.short	0x010a
        /*071e*/ 	.byte	0xff
	.zero		1


	//   ....[98]....
        /*0720*/ 	.word	0x00008aa0
        /*0724*/ 	.word	0x00000002
        /*0728*/ 	.word	0x00000020
        /*072c*/ 	.short	0x010a
        /*072e*/ 	.byte	0xff
	.zero		1


	//   ....[99]....
        /*0730*/ 	.word	0x00008af0
        /*0734*/ 	.word	0x00000002
        /*0738*/ 	.word	0x00000070
        /*073c*/ 	.short	0x010a
        /*073e*/ 	.byte	0xff
	.zero		1


	//   ....[100]....
        /*0740*/ 	.word	0x00008b50
        /*0744*/ 	.word	0x00000000
        /*0748*/ 	.word	0x00000000
        /*074c*/ 	.short	0x010a
        /*074e*/ 	.byte	0xff
	.zero		1


	//   ....[101]....
        /*0750*/ 	.word	0x00008bb0
        /*0754*/ 	.word	0x00000000
        /*0758*/ 	.word	0x00000000
        /*075c*/ 	.short	0x010a
        /*075e*/ 	.byte	0xff
	.zero		1


	//   ....[102]....
        /*0760*/ 	.word	0x00008c10
        /*0764*/ 	.word	0x00000000
        /*0768*/ 	.word	0x00000000
        /*076c*/ 	.short	0x010a
        /*076e*/ 	.byte	0xff
	.zero		1


	//   ....[103]....
        /*0770*/ 	.word	0x00008c60
        /*0774*/ 	.word	0x00000000
        /*0778*/ 	.word	0x000000d0
        /*077c*/ 	.short	0x010a
        /*077e*/ 	.byte	0xff
	.zero		1


	//   ....[104]....
        /*0780*/ 	.word	0x00008cc0
        /*0784*/ 	.word	0x00000000
        /*0788*/ 	.word	0x00000080
        /*078c*/ 	.short	0x010a
        /*078e*/ 	.byte	0xff
	.zero		1


	//   ....[105]....
        /*0790*/ 	.word	0x00008d10
        /*0794*/ 	.word	0x00000000
        /*0798*/ 	.word	0x00000070
        /*079c*/ 	.short	0x010a
        /*079e*/ 	.byte	0xff
	.zero		1


	//   ....[106]....
        /*07a0*/ 	.word	0x00008d70
        /*07a4*/ 	.word	0x00000000
        /*07a8*/ 	.word	0x00000080
        /*07ac*/ 	.short	0x010a
        /*07ae*/ 	.byte	0xff
	.zero		1


	//   ....[107]....
        /*07b0*/ 	.word	0x00008dd0
        /*07b4*/ 	.word	0x00000004
        /*07b8*/ 	.word	0x00000008
        /*07bc*/ 	.short	0x010a
        /*07be*/ 	.byte	0xff
	.zero		1


	//   ....[108]....
        /*07c0*/ 	.word	0x00008eb0
        /*07c4*/ 	.word	0x00000002
        /*07c8*/ 	.word	0x00000008
        /*07cc*/ 	.short	0x010a
        /*07ce*/ 	.byte	0xff
	.zero		1


	//   ....[109]....
        /*07d0*/ 	.word	0x00008f00
        /*07d4*/ 	.word	0x00000000
        /*07d8*/ 	.word	0x00000070
        /*07dc*/ 	.short	0x010a
        /*07de*/ 	.byte	0xff
	.zero		1


	//   ....[110]....
        /*07e0*/ 	.word	0x00008f60
        /*07e4*/ 	.word	0x00000000
        /*07e8*/ 	.word	0x000000b0
        /*07ec*/ 	.short	0x010a
        /*07ee*/ 	.byte	0xff
	.zero		1


	//   ....[111]....
        /*07f0*/ 	.word	0x00008fc0
        /*07f4*/ 	.word	0x00000000
        /*07f8*/ 	.word	0x00000000
        /*07fc*/ 	.short	0x010a
        /*07fe*/ 	.byte	0xff
	.zero		1


	//   ....[112]....
        /*0800*/ 	.word	0x00009020
        /*0804*/ 	.word	0x00000000
        /*0808*/ 	.word	0x00000000
        /*080c*/ 	.short	0x010a
        /*080e*/ 	.byte	0xff
	.zero		1


	//   ....[113]....
        /*0810*/ 	.word	0x00009080
        /*0814*/ 	.word	0x00000000
        /*0818*/ 	.word	0x00000000
        /*081c*/ 	.short	0x010a
        /*081e*/ 	.byte	0xff
	.zero		1


	//   ....[114]....
        /*0820*/ 	.word	0x000090e0
        /*0824*/ 	.word	0x00000000
        /*0828*/ 	.word	0x00000000
        /*082c*/ 	.short	0x010a
        /*082e*/ 	.byte	0xff
	.zero		1


	//   ....[115]....
        /*0830*/ 	.word	0x00009140
        /*0834*/ 	.word	0x00000000
        /*0838*/ 	.word	0x000000f0
        /*083c*/ 	.short	0x010a
        /*083e*/ 	.byte	0xff
	.zero		1


	//   ....[116]....
        /*0840*/ 	.word	0x00009190
        /*0844*/ 	.word	0x00000000
        /*0848*/ 	.word	0x00000070
        /*084c*/ 	.short	0x010a
        /*084e*/ 	.byte	0xff
	.zero		1


	//   ....[117]....
        /*0850*/ 	.word	0x000091f0
        /*0854*/ 	.word	0x00000000
        /*0858*/ 	.word	0x00000068
        /*085c*/ 	.short	0x010a
        /*085e*/ 	.byte	0xff
	.zero		1


	//   ....[118]....
        /*0860*/ 	.word	0x00009250
        /*0864*/ 	.word	0x00000003
        /*0868*/ 	.word	0x00000050
        /*086c*/ 	.short	0x010a
        /*086e*/ 	.byte	0xff
	.zero		1


	//   ....[119]....
        /*0870*/ 	.word	0x000092b0
        /*0874*/ 	.word	0x00000003
        /*0878*/ 	.word	0x00000058
        /*087c*/ 	.short	0x010a
        /*087e*/ 	.byte	0xff
	.zero		1


	//   ....[120]....
        /*0880*/ 	.word	0x00009310
        /*0884*/ 	.word	0x00000000
        /*0888*/ 	.word	0x00000050
        /*088c*/ 	.short	0x010a
        /*088e*/ 	.byte	0xff
	.zero		1


	//   ....[121]....
        /*0890*/ 	.word	0x00009360
        /*0894*/ 	.word	0x00000000
        /*0898*/ 	.word	0x00000070
        /*089c*/ 	.short	0x010a
        /*089e*/ 	.byte	0xff
	.zero		1


	//   ....[122]....
        /*08a0*/ 	.word	0x000093b0
        /*08a4*/ 	.word	0x00000003
        /*08a8*/ 	.word	0x00000040
        /*08ac*/ 	.short	0x010a
        /*08ae*/ 	.byte	0xff
	.zero		1


	//   ....[123]....
        /*08b0*/ 	.word	0x00009400
        /*08b4*/ 	.word	0x000000ab
        /*08b8*/ 	.word	0x00000090
        /*08bc*/ 	.short	0x010a
        /*08be*/ 	.byte	0xff
	.zero		1


	//   ....[124]....
        /*08c0*/ 	.word	0x00009450
        /*08c4*/ 	.word	0x0000007c
        /*08c8*/ 	.word	0x00000040
        /*08cc*/ 	.short	0x010a
        /*08ce*/ 	.byte	0xff
	.zero		1


	//----- nvinfo : EIATTR_NUM_MBARRIERS
	.align		4
.L_47:
        /*08d0*/ 	.byte	0x03, 0x38
        /*08d2*/ 	.short	0x001f


	//----- nvinfo : EIATTR_EXIT_INSTR_OFFSETS
	.align		4
        /*08d4*/ 	.byte	0x04, 0x1c
        /*08d6*/ 	.short	(.L_49 - .L_48)


	//   ....[0]....
.L_48:
        /*08d8*/ 	.word	0x00002800


	//   ....[1]....
        /*08dc*/ 	.word	0x00002d00


	//   ....[2]....
        /*08e0*/ 	.word	0x00002d60


	//   ....[3]....
        /*08e4*/ 	.word	0x00004000


	//   ....[4]....
        /*08e8*/ 	.word	0x00004d10


	//   ....[5]....
        /*08ec*/ 	.word	0x00004d50


	//   ....[6]....
        /*08f0*/ 	.word	0x000089d0


	//----- nvinfo : EIATTR_MAX_THREADS
	.align		4
.L_49:
        /*08f4*/ 	.byte	0x04, 0x05
        /*08f6*/ 	.short	(.L_51 - .L_50)
.L_50:
        /*08f8*/ 	.word	0x00000100
        /*08fc*/ 	.word	0x00000001
        /*0900*/ 	.word	0x00000001


	//----- nvinfo : EIATTR_CRS_STACK_SIZE
	.align		4
.L_51:
        /*0904*/ 	.byte	0x04, 0x1e
        /*0906*/ 	.short	(.L_53 - .L_52)
.L_52:
        /*0908*/ 	.word	0x00000000


	//----- nvinfo : EIATTR_CBANK_PARAM_SIZE
	.align		4
.L_53:
        /*090c*/ 	.byte	0x03, 0x19
        /*090e*/ 	.short	0x0800


	//----- nvinfo : EIATTR_PARAM_CBANK
	.align		4
        /*0910*/ 	.byte	0x04, 0x0a
        /*0912*/ 	.short	(.L_55 - .L_54)
	.align		4
.L_54:
        /*0914*/ 	.word	index@(.nv.constant0._ZN7cutlass13device_kernelINS_4gemm6kernel13GemmUniversalIN4cute5tupleIJiiiiEEENS1_10collective13CollectiveMmaINS1_35MainloopSm100TmaUmmaWarpSpecializedILi4ELi2ELi4ENS5_IJNS4_1CILi2EEENSA_ILi1EEESC_EEEEENS5_IJNSA_ILi256EEENSA_ILi128EEENSA_ILi64EEEEEEaNS5_IJlSC_lEEEaSJ_NS4_8TiledMMAINS4_8MMA_AtomIJNS4_21SM100_MMA_S8_2x1SM_SSIaaiLi256ELi128ELNS4_4UMMA5MajorE0ELSO_0ELNSN_8SaturateE0EEEEEENS4_6LayoutINS5_IJSC_SC_SC_EEENS5_IJNSA_ILi0EEESU_SU_EEEEENS5_IJNS4_10UnderscoreESX_SX_EEEEENS4_18SM100_TMA_2SM_LOADENS4_14ComposedLayoutINS4_7SwizzleILi2ELi4ELi3EEENS4_18smem_ptr_flag_bitsILi8EEENSS_INS5_IJNSA_ILi8EEESH_EEENS5_IJSH_SC_EEEEEEEvNS4_8identityES10_S1A_vS1B_EENS_8epilogue10collective18CollectiveEpilogueINS1D_23Sm100TmaWarpSpecializedILi2ELi2ELi64ELb0ELb0EEEJNS5_IJSG_SG_SH_EEENS5_IJNSS_ISG_SC_EENSS_ISH_SC_EEEEEaSJ_aSJ_NS1D_6fusion15FusionCallbacksIS1H_NS1M_17LinearCombinationIaiaiLNS_15FloatRoundStyleE2EEES1I_S1L_JEEENS4_5SM1004TMEM4LOAD26SM100_TMEM_LOAD_32dp32b64xENS4_13SM90_TMA_LOADES1A_NS4_39AutoVectorizingCopyWithAssumedAlignmentILi128EEENS4_14SM90_TMA_STOREES1A_S1Y_S1Y_EEEvvEEEEvNT_6ParamsE)
        /*0918*/ 	.short	0x0380
        /*091a*/ 	.short	0x0800


	//----- nvinfo : EIATTR_SW_WAR
	.align		4
.L_55:
        /*091c*/ 	.byte	0x04, 0x36
        /*091e*/ 	.short	(.L_57 - .L_56)
.L_56:
        /*0920*/ 	.word	0x00000008
.L_57:


//--------------------- .nv.callgraph             --------------------------
	.section	.nv.callgraph,"",@"SHT_CUDA_CALLGRAPH"
	.align	4
	.sectionentsize	8
	.align		4
        /*0000*/ 	.word	0x00000000
	.align		4
        /*0004*/ 	.word	0xffffffff
	.align		4
        /*0008*/ 	.word	index@(_ZN7cutlass13device_kernelINS_4gemm6kernel13GemmUniversalIN4cute5tupleIJiiiiEEENS1_10collective13CollectiveMmaINS1_35MainloopSm100TmaUmmaWarpSpecializedILi4ELi2ELi4ENS5_IJNS4_1CILi2EEENSA_ILi1EEESC_EEEEENS5_IJNSA_ILi256EEENSA_ILi128EEENSA_ILi64EEEEEEaNS5_IJlSC_lEEEaSJ_NS4_8TiledMMAINS4_8MMA_AtomIJNS4_21SM100_MMA_S8_2x1SM_SSIaaiLi256ELi128ELNS4_4UMMA5MajorE0ELSO_0ELNSN_8SaturateE0EEEEEENS4_6LayoutINS5_IJSC_SC_SC_EEENS5_IJNSA_ILi0EEESU_SU_EEEEENS5_IJNS4_10UnderscoreESX_SX_EEEEENS4_18SM100_TMA_2SM_LOADENS4_14ComposedLayoutINS4_7SwizzleILi2ELi4ELi3EEENS4_18smem_ptr_flag_bitsILi8EEENSS_INS5_IJNSA_ILi8EEESH_EEENS5_IJSH_SC_EEEEEEEvNS4_8identityES10_S1A_vS1B_EENS_8epilogue10collective18CollectiveEpilogueINS1D_23Sm100TmaWarpSpecializedILi2ELi2ELi64ELb0ELb0EEEJNS5_IJSG_SG_SH_EEENS5_IJNSS_ISG_SC_EENSS_ISH_SC_EEEEEaSJ_aSJ_NS1D_6fusion15FusionCallbacksIS1H_NS1M_17LinearCombinationIaiaiLNS_15FloatRoundStyleE2EEES1I_S1L_JEEENS4_5SM1004TMEM4LOAD26SM100_TMEM_LOAD_32dp32b64xENS4_13SM90_TMA_LOADES1A_NS4_39AutoVectorizingCopyWithAssumedAlignmentILi128EEENS4_14SM90_TMA_STOREES1A_S1Y_S1Y_EEEvvEEEEvNT_6ParamsE)
	.align		4
        /*000c*/ 	.word	index@(__assertfail)
	.align		4
        /*0010*/ 	.word	0x00000000
	.align		4
        /*0014*/ 	.word	0xfffffffe
	.align		4
        /*0018*/ 	.word	0x00000000
	.align		4
        /*001c*/ 	.word	0xfffffffd
	.align		4
        /*0020*/ 	.word	0x00000000
	.align		4
        /*0024*/ 	.word	0xfffffffc


//--------------------- .nv.constant4             --------------------------
	.section	.nv.constant4,"a",@progbits
	.align	8
	.align		8
.nv.constant4:
        /*0000*/ 	.dword	__assertfail
	.align		8
        /*0008*/ 	.dword	__unnamed_1
	.align		8
        /*0010*/ 	.dword	__unnamed_2
	.align		8
        /*0018*/ 	.dword	_ZN40_INTERNAL_8ff6698f_4_k_cu_ef306186_104374cuda3std3__45__cpo5beginE
	.align		8
        /*0020*/ 	.dword	_ZN40_INTERNAL_8ff6698f_4_k_cu_ef306186_104374cuda3std3__45__cpo3endE
	.align		8
        /*0028*/ 	.dword	_ZN40_INTERNAL_8ff6698f_4_k_cu_ef306186_104374cuda3std3__45__cpo6cbeginE
	.align		8
        /*0030*/ 	.dword	_ZN40_INTERNAL_8ff6698f_4_k_cu_ef306186_104374cuda3std3__45__cpo4cendE
	.align		8
        /*0038*/ 	.dword	_ZN40_INTERNAL_8ff6698f_4_k_cu_ef306186_104374cuda3std3__442_GLOBAL__N__8ff6698f_4_k_cu_ef306186_104376ignoreE
	.align		8
        /*0040*/ 	.dword	_ZN40_INTERNAL_8ff6698f_4_k_cu_ef306186_104374cuda3std3__419piecewise_constructE
	.align		8
        /*0048*/ 	.dword	_ZN40_INTERNAL_8ff6698f_4_k_cu_ef306186_104374cuda3std3__48in_placeE
	.align		8
        /*0050*/ 	.dword	_ZN40_INTERNAL_8ff6698f_4_k_cu_ef306186_104374cuda3std6ranges3__45__cpo4swapE
	.align		8
        /*0058*/ 	.dword	_ZN40_INTERNAL_8ff6698f_4_k_cu_ef306186_104374cuda3std6ranges3__45__cpo9iter_moveE
	.align		8
        /*0060*/ 	.dword	_ZN40_INTERNAL_8ff6698f_4_k_cu_ef306186_104374cute7productE
	.align		8
        /*0068*/ 	.dword	_ZN40_INTERNAL_8ff6698f_4_k_cu_ef306186_104374cute1_E
	.align		8
        /*0070*/ 	.dword	$str$25
	.align		8
        /*0078*/ 	.dword	$str$26
	.align		8
        /*0080*/ 	.dword	$str$27
	.align		8
        /*0088*/ 	.dword	$str$28


//--------------------- .text._ZN7cutlass13device_kernelINS_4gemm6kernel13GemmUniversalIN4cute5tupleIJiiiiEEENS1_10collective13CollectiveMmaINS1_35MainloopSm100TmaUmmaWarpSpecializedILi4ELi2ELi4ENS5_IJNS4_1CILi2EEENSA_ILi1EEESC_EEEEENS5_IJNSA_ILi256EEENSA_ILi128EEENSA_ILi64EEEEEEaNS5_IJlSC_lEEEaSJ_NS4_8TiledMMAINS4_8MMA_AtomIJNS4_21SM100_MMA_S8_2x1SM_SSIaaiLi256ELi128ELNS4_4UMMA5MajorE0ELSO_0ELNSN_8SaturateE0EEEEEENS4_6LayoutINS5_IJSC_SC_SC_EEENS5_IJNSA_ILi0EEESU_SU_EEEEENS5_IJNS4_10UnderscoreESX_SX_EEEEENS4_18SM100_TMA_2SM_LOADENS4_14ComposedLayoutINS4_7SwizzleILi2ELi4ELi3EEENS4_18smem_ptr_flag_bitsILi8EEENSS_INS5_IJNSA_ILi8EEESH_EEENS5_IJSH_SC_EEEEEEEvNS4_8identityES10_S1A_vS1B_EENS_8epilogue10collective18CollectiveEpilogueINS1D_23Sm100TmaWarpSpecializedILi2ELi2ELi64ELb0ELb0EEEJNS5_IJSG_SG_SH_EEENS5_IJNSS_ISG_SC_EENSS_ISH_SC_EEEEEaSJ_aSJ_NS1D_6fusion15FusionCallbacksIS1H_NS1M_17LinearCombinationIaiaiLNS_15FloatRoundStyleE2EEES1I_S1L_JEEENS4_5SM1004TMEM4LOAD26SM100_TMEM_LOAD_32dp32b64xENS4_13SM90_TMA_LOADES1A_NS4_39AutoVectorizingCopyWithAssumedAlignmentILi128EEENS4_14SM90_TMA_STOREES1A_S1Y_S1Y_EEEvvEEEEvNT_6ParamsE --------------------------
	.section	.text._ZN7cutlass13device_kernelINS_4gemm6kernel13GemmUniversalIN4cute5tupleIJiiiiEEENS1_10collective13CollectiveMmaINS1_35MainloopSm100TmaUmmaWarpSpecializedILi4ELi2ELi4ENS5_IJNS4_1CILi2EEENSA_ILi1EEESC_EEEEENS5_IJNSA_ILi256EEENSA_ILi128EEENSA_ILi64EEEEEEaNS5_IJlSC_lEEEaSJ_NS4_8TiledMMAINS4_8MMA_AtomIJNS4_21SM100_MMA_S8_2x1SM_SSIaaiLi256ELi128ELNS4_4UMMA5MajorE0ELSO_0ELNSN_8SaturateE0EEEEEENS4_6LayoutINS5_IJSC_SC_SC_EEENS5_IJNSA_ILi0EEESU_SU_EEEEENS5_IJNS4_10UnderscoreESX_SX_EEEEENS4_18SM100_TMA_2SM_LOADENS4_14ComposedLayoutINS4_7SwizzleILi2ELi4ELi3EEENS4_18smem_ptr_flag_bitsILi8EEENSS_INS5_IJNSA_ILi8EEESH_EEENS5_IJSH_SC_EEEEEEEvNS4_8identityES10_S1A_vS1B_EENS_8epilogue10collective18CollectiveEpilogueINS1D_23Sm100TmaWarpSpecializedILi2ELi2ELi64ELb0ELb0EEEJNS5_IJSG_SG_SH_EEENS5_IJNSS_ISG_SC_EENSS_ISH_SC_EEEEEaSJ_aSJ_NS1D_6fusion15FusionCallbacksIS1H_NS1M_17LinearCombinationIaiaiLNS_15FloatRoundStyleE2EEES1I_S1L_JEEENS4_5SM1004TMEM4LOAD26SM100_TMEM_LOAD_32dp32b64xENS4_13SM90_TMA_LOADES1A_NS4_39AutoVectorizingCopyWithAssumedAlignmentILi128EEENS4_14SM90_TMA_STOREES1A_S1Y_S1Y_EEEvvEEEEvNT_6ParamsE,"ax",@progbits
	.align	128
.text._ZN7cutlass13device_kernelINS_4gemm6kernel13GemmUniversalIN4cute5tupleIJiiiiEEENS1_10collective13CollectiveMmaINS1_35MainloopSm100TmaUmmaWarpSpecializedILi4ELi2ELi4ENS5_IJNS4_1CILi2EEENSA_ILi1EEESC_EEEEENS5_IJNSA_ILi256EEENSA_ILi128EEENSA_ILi64EEEEEEaNS5_IJlSC_lEEEaSJ_NS4_8TiledMMAINS4_8MMA_AtomIJNS4_21SM100_MMA_S8_2x1SM_SSIaaiLi256ELi128ELNS4_4UMMA5MajorE0ELSO_0ELNSN_8SaturateE0EEEEEENS4_6LayoutINS5_IJSC_SC_SC_EEENS5_IJNSA_ILi0EEESU_SU_EEEEENS5_IJNS4_10UnderscoreESX_SX_EEEEENS4_18SM100_TMA_2SM_LOADENS4_14ComposedLayoutINS4_7SwizzleILi2ELi4ELi3EEENS4_18smem_ptr_flag_bitsILi8EEENSS_INS5_IJNSA_ILi8EEESH_EEENS5_IJSH_SC_EEEEEEEvNS4_8identityES10_S1A_vS1B_EENS_8epilogue10collective18CollectiveEpilogueINS1D_23Sm100TmaWarpSpecializedILi2ELi2ELi64ELb0ELb0EEEJNS5_IJSG_SG_SH_EEENS5_IJNSS_ISG_SC_EENSS_ISH_SC_EEEEEaSJ_aSJ_NS1D_6fusion15FusionCallbacksIS1H_NS1M_17LinearCombinationIaiaiLNS_15FloatRoundStyleE2EEES1I_S1L_JEEENS4_5SM1004TMEM4LOAD26SM100_TMEM_LOAD_32dp32b64xENS4_13SM90_TMA_LOADES1A_NS4_39AutoVectorizingCopyWithAssumedAlignmentILi128EEENS4_14SM90_TMA_STOREES1A_S1Y_S1Y_EEEvvEEEEvNT_6ParamsE:
        .type           _ZN7cutlass13device_kernelINS_4gemm6kernel13GemmUniversalIN4cute5tupleIJiiiiEEENS1_10collective13CollectiveMmaINS1_35MainloopSm100TmaUmmaWarpSpecializedILi4ELi2ELi4ENS5_IJNS4_1CILi2EEENSA_ILi1EEESC_EEEEENS5_IJNSA_ILi256EEENSA_ILi128EEENSA_ILi64EEEEEEaNS5_IJlSC_lEEEaSJ_NS4_8TiledMMAINS4_8MMA_AtomIJNS4_21SM100_MMA_S8_2x1SM_SSIaaiLi256ELi128ELNS4_4UMMA5MajorE0ELSO_0ELNSN_8SaturateE0EEEEEENS4_6LayoutINS5_IJSC_SC_SC_EEENS5_IJNSA_ILi0EEESU_SU_EEEEENS5_IJNS4_10UnderscoreESX_SX_EEEEENS4_18SM100_TMA_2SM_LOADENS4_14ComposedLayoutINS4_7SwizzleILi2ELi4ELi3EEENS4_18smem_ptr_flag_bitsILi8EEENSS_INS5_IJNSA_ILi8EEESH_EEENS5_IJSH_SC_EEEEEEEvNS4_8identityES10_S1A_vS1B_EENS_8epilogue10collective18CollectiveEpilogueINS1D_23Sm100TmaWarpSpecializedILi2ELi2ELi64ELb0ELb0EEEJNS5_IJSG_SG_SH_EEENS5_IJNSS_ISG_SC_EENSS_ISH_SC_EEEEEaSJ_aSJ_NS1D_6fusion15FusionCallbacksIS1H_NS1M_17LinearCombinationIaiaiLNS_15FloatRoundStyleE2EEES1I_S1L_JEEENS4_5SM1004TMEM4LOAD26SM100_TMEM_LOAD_32dp32b64xENS4_13SM90_TMA_LOADES1A_NS4_39AutoVectorizingCopyWithAssumedAlignmentILi128EEENS4_14SM90_TMA_STOREES1A_S1Y_S1Y_EEEvvEEEEvNT_6ParamsE,@function
        .size           _ZN7cutlass13device_kernelINS_4gemm6kernel13GemmUniversalIN4cute5tupleIJiiiiEEENS1_10collective13CollectiveMmaINS1_35MainloopSm100TmaUmmaWarpSpecializedILi4ELi2ELi4ENS5_IJNS4_1CILi2EEENSA_ILi1EEESC_EEEEENS5_IJNSA_ILi256EEENSA_ILi128EEENSA_ILi64EEEEEEaNS5_IJlSC_lEEEaSJ_NS4_8TiledMMAINS4_8MMA_AtomIJNS4_21SM100_MMA_S8_2x1SM_SSIaaiLi256ELi128ELNS4_4UMMA5MajorE0ELSO_0ELNSN_8SaturateE0EEEEEENS4_6LayoutINS5_IJSC_SC_SC_EEENS5_IJNSA_ILi0EEESU_SU_EEEEENS5_IJNS4_10UnderscoreESX_SX_EEEEENS4_18SM100_TMA_2SM_LOADENS4_14ComposedLayoutINS4_7SwizzleILi2ELi4ELi3EEENS4_18smem_ptr_flag_bitsILi8EEENSS_INS5_IJNSA_ILi8EEESH_EEENS5_IJSH_SC_EEEEEEEvNS4_8identityES10_S1A_vS1B_EENS_8epilogue10collective18CollectiveEpilogueINS1D_23Sm100TmaWarpSpecializedILi2ELi2ELi64ELb0ELb0EEEJNS5_IJSG_SG_SH_EEENS5_IJNSS_ISG_SC_EENSS_ISH_SC_EEEEEaSJ_aSJ_NS1D_6fusion15FusionCallbacksIS1H_NS1M_17LinearCombinationIaiaiLNS_15FloatRoundStyleE2EEES1I_S1L_JEEENS4_5SM1004TMEM4LOAD26SM100_TMEM_LOAD_32dp32b64xENS4_13SM90_TMA_LOADES1A_NS4_39AutoVectorizingCopyWithAssumedAlignmentILi128EEENS4_14SM90_TMA_STOREES1A_S1Y_S1Y_EEEvvEEEEvNT_6ParamsE,(.L_x_163 - _ZN7cutlass13device_kernelINS_4gemm6kernel13GemmUniversalIN4cute5tupleIJiiiiEEENS1_10collective13CollectiveMmaINS1_35MainloopSm100TmaUmmaWarpSpecializedILi4ELi2ELi4ENS5_IJNS4_1CILi2EEENSA_ILi1EEESC_EEEEENS5_IJNSA_ILi256EEENSA_ILi128EEENSA_ILi64EEEEEEaNS5_IJlSC_lEEEaSJ_NS4_8TiledMMAINS4_8MMA_AtomIJNS4_21SM100_MMA_S8_2x1SM_SSIaaiLi256ELi128ELNS4_4UMMA5MajorE0ELSO_0ELNSN_8SaturateE0EEEEEENS4_6LayoutINS5_IJSC_SC_SC_EEENS5_IJNSA_ILi0EEESU_SU_EEEEENS5_IJNS4_10UnderscoreESX_SX_EEEEENS4_18SM100_TMA_2SM_LOADENS4_14ComposedLayoutINS4_7SwizzleILi2ELi4ELi3EEENS4_18smem_ptr_flag_bitsILi8EEENSS_INS5_IJNSA_ILi8EEESH_EEENS5_IJSH_SC_EEEEEEEvNS4_8identityES10_S1A_vS1B_EENS_8epilogue10collective18CollectiveEpilogueINS1D_23Sm100TmaWarpSpecializedILi2ELi2ELi64ELb0ELb0EEEJNS5_IJSG_SG_SH_EEENS5_IJNSS_ISG_SC_EENSS_ISH_SC_EEEEEaSJ_aSJ_NS1D_6fusion15FusionCallbacksIS1H_NS1M_17LinearCombinationIaiaiLNS_15FloatRoundStyleE2EEES1I_S1L_JEEENS4_5SM1004TMEM4LOAD26SM100_TMEM_LOAD_32dp32b64xENS4_13SM90_TMA_LOADES1A_NS4_39AutoVectorizingCopyWithAssumedAlignmentILi128EEENS4_14SM90_TMA_STOREES1A_S1Y_S1Y_EEEvvEEEEvNT_6ParamsE)
        .other          _ZN7cutlass13device_kernelINS_4gemm6kernel13GemmUniversalIN4cute5tupleIJiiiiEEENS1_10collective13CollectiveMmaINS1_35MainloopSm100TmaUmmaWarpSpecializedILi4ELi2ELi4ENS5_IJNS4_1CILi2EEENSA_ILi1EEESC_EEEEENS5_IJNSA_ILi256EEENSA_ILi128EEENSA_ILi64EEEEEEaNS5_IJlSC_lEEEaSJ_NS4_8TiledMMAINS4_8MMA_AtomIJNS4_21SM100_MMA_S8_2x1SM_SSIaaiLi256ELi128ELNS4_4UMMA5MajorE0ELSO_0ELNSN_8SaturateE0EEEEEENS4_6LayoutINS5_IJSC_SC_SC_EEENS5_IJNSA_ILi0EEESU_SU_EEEEENS5_IJNS4_10UnderscoreESX_SX_EEEEENS4_18SM100_TMA_2SM_LOADENS4_14ComposedLayoutINS4_7SwizzleILi2ELi4ELi3EEENS4_18smem_ptr_flag_bitsILi8EEENSS_INS5_IJNSA_ILi8EEESH_EEENS5_IJSH_SC_EEEEEEEvNS4_8identityES10_S1A_vS1B_EENS_8epilogue10collective18CollectiveEpilogueINS1D_23Sm100TmaWarpSpecializedILi2ELi2ELi64ELb0ELb0EEEJNS5_IJSG_SG_SH_EEENS5_IJNSS_ISG_SC_EENSS_ISH_SC_EEEEEaSJ_aSJ_NS1D_6fusion15FusionCallbacksIS1H_NS1M_17LinearCombinationIaiaiLNS_15FloatRoundStyleE2EEES1I_S1L_JEEENS4_5SM1004TMEM4LOAD26SM100_TMEM_LOAD_32dp32b64xENS4_13SM90_TMA_LOADES1A_NS4_39AutoVectorizingCopyWithAssumedAlignmentILi128EEENS4_14SM90_TMA_STOREES1A_S1Y_S1Y_EEEvvEEEEvNT_6ParamsE,@"STO_CUDA_ENTRY STV_DEFAULT"
_ZN7cutlass13device_kernelINS_4gemm6kernel13GemmUniversalIN4cute5tupleIJiiiiEEENS1_10collective13CollectiveMmaINS1_35MainloopSm100TmaUmmaWarpSpecializedILi4ELi2ELi4ENS5_IJNS4_1CILi2EEENSA_ILi1EEESC_EEEEENS5_IJNSA_ILi256EEENSA_ILi128EEENSA_ILi64EEEEEEaNS5_IJlSC_lEEEaSJ_NS4_8TiledMMAINS4_8MMA_AtomIJNS4_21SM100_MMA_S8_2x1SM_SSIaaiLi256ELi128ELNS4_4UMMA5MajorE0ELSO_0ELNSN_8SaturateE0EEEEEENS4_6LayoutINS5_IJSC_SC_SC_EEENS5_IJNSA_ILi0EEESU_SU_EEEEENS5_IJNS4_10UnderscoreESX_SX_EEEEENS4_18SM100_TMA_2SM_LOADENS4_14ComposedLayoutINS4_7SwizzleILi2ELi4ELi3EEENS4_18smem_ptr_flag_bitsILi8EEENSS_INS5_IJNSA_ILi8EEESH_EEENS5_IJSH_SC_EEEEEEEvNS4_8identityES10_S1A_vS1B_EENS_8epilogue10collective18CollectiveEpilogueINS1D_23Sm100TmaWarpSpecializedILi2ELi2ELi64ELb0ELb0EEEJNS5_IJSG_SG_SH_EEENS5_IJNSS_ISG_SC_EENSS_ISH_SC_EEEEEaSJ_aSJ_NS1D_6fusion15FusionCallbacksIS1H_NS1M_17LinearCombinationIaiaiLNS_15FloatRoundStyleE2EEES1I_S1L_JEEENS4_5SM1004TMEM4LOAD26SM100_TMEM_LOAD_32dp32b64xENS4_13SM90_TMA_LOADES1A_NS4_39AutoVectorizingCopyWithAssumedAlignmentILi128EEENS4_14SM90_TMA_STOREES1A_S1Y_S1Y_EEEvvEEEEvNT_6ParamsE:
[----:B------:R-:W1:Y:S01]  /*0000*/  LDC R1, c[0x0][0x37c] ;  /* 0x0000df00ff017b82 */ /* 0x000e620000000800 */
[----:B------:R-:W2:Y:S01]  /*0010*/  S2R R169, SR_TID.X ;  /* 0x0000000000a97919 */ /* 0x000ea20000002100 */
[----:B------:R-:W3:Y:S06]  /*0020*/  LDCU.64 UR6, c[0x0][0x890] ;  /* 0x00011200ff0677ac */ /* 0x000eec0008000a00 */
[----:B------:R-:W4:Y:S01]  /*0030*/  S2UR UR37, SR_CgaCtaId ;  /* 0x00000000002579c3 */ /* 0x000f220000008800 */
[----:B------:R-:W-:Y:S02]  /*0040*/  PRMT R153, RZ, 0x7610, R153 ;  /* 0x00007610ff997816 */ /* 0x000fe40000000099 */
[----:B------:R-:W-:Y:S01]  /*0050*/  ELECT P1, URZ, PT ;  /* 0x0000000000ff782f */ /* 0x000fe20003820000 */
[----:B------:R-:W1:Y:S01]  /*0060*/  LDCU.64 UR46, c[0x0][0x358] ;  /* 0x00006b00ff2e77ac */ /* 0x000e620008000a00 */
[----:B---3--:R-:W-:-:S04]  /*0070*/  UISETP.NE.U32.AND UP0, UPT, UR6, URZ, UPT ;  /* 0x000000ff0600728c */ /* 0x008fc8000bf05070 */
[----:B------:R-:W-:Y:S02]  /*0080*/  UISETP.NE.AND.EX UP0, UPT, UR7, URZ, UPT, UP0 ;  /* 0x000000ff0700728c */ /* 0x000fe4000bf05300 */
[----:B----4-:R-:W-:Y:S02]  /*0090*/  ULOP3.LUT UR5, UR37, 0x1, URZ, 0xc0, !UPT ;  /* 0x0000000125057892 */ /* 0x010fe4000f8ec0ff */
[----:B------:R-:W-:Y:S01]  /*00a0*/  ULOP3.LUT UR4, UR37, 0x1, URZ, 0x3c, !UPT ;  /* 0x0000000125047892 */ /* 0x000fe2000f8e3cff */
[----:B--2---:R-:W-:-:S05]  /*00b0*/  SHF.R.U32.HI R156, RZ, 0x5, R169 ;  /* 0x00000005ff9c7819 */ /* 0x004fca00000116a9 */
[----:B------:R-:W2:Y:S02]  /*00c0*/  SHFL.IDX PT, R0, R156, RZ, 0x1f ;  /* 0x00001fff9c007589 */ /* 0x000ea400000e0000 */
[----:B--2---:R-:W-:Y:S01]  /*00d0*/  R2UR UR10, R0 ;  /* 0x00000000000a72ca */ /* 0x004fe200000e0000 */
[----:B-1----:R-:W-:-:S14]  /*00e0*/  BRA.U UP0, `(.L_x_0) ;  /* 0x00000001002c7547 */ /* 0x002fdc000b800000 */
[----:B------:R-:W1:Y:S02]  /*00f0*/  LDCU.64 UR8, c[0x0][0x888] ;  /* 0x00011100ff0877ac */ /* 0x000e640008000a00 */
[----:B-1----:R-:W-:-:S04]  /*0100*/  UISETP.NE.U32.AND UP0, UPT, UR8, URZ, UPT ;  /* 0x000000ff0800728c */ /* 0x002fc8000bf05070 */
[----:B------:R-:W-:-:S09]  /*0110*/  UISETP.NE.AND.EX UP0, UPT, UR9, URZ, UPT, UP0 ;  /* 0x000000ff0900728c */ /* 0x000fd2000bf05300 */
[----:B------:R-:W-:Y:S05]  /*0120*/  BRA.U !UP0, `(.L_x_1) ;  /* 0x0000000108107547 */ /* 0x000fea000b800000 */
[----:B------:R-:W1:Y:S02]  /*0130*/  LDC.64 R82, c[0x0][0x888] ;  /* 0x00022200ff527b82 */ /* 0x000e640000000a00 */
[----:B-1----:R1:W5:Y:S01]  /*0140*/  LDG.E R82, desc[UR46][R82.64] ;  /* 0x0000002e52527981 */ /* 0x002362000c1e1900 */
[----:B------:R-:W-:Y:S01]  /*0150*/  HFMA2 R153, -RZ, RZ, 0, 5.9604644775390625e-08 ;  /* 0x00000001ff997431 */ /* 0x000fe200000001ff */
[----:B------:R-:W-:Y:S05]  /*0160*/  BRA `(.L_x_0) ;  /* 0x00000000000c7947 */ /* 0x000fea0003800000 */
.L_x_1:
[----:B------:R-:W1:Y:S01]  /*0170*/  LDCU UR8, c[0x0][0x880] ;  /* 0x00011000ff0877ac */ /* 0x000e620008000800 */
[----:B------:R-:W-:Y:S01]  /*0180*/  HFMA2 R153, -RZ, RZ, 0, 5.9604644775390625e-08 ;  /* 0x00000001ff997431 */ /* 0x000fe200000001ff */
[----:B-1----:R-:W-:-:S07]  /*0190*/  MOV R82, UR8 ;  /* 0x0000000800527c02 */ /* 0x002fce0008000f00 */
.L_x_0:
[----:B------:R-:W2:Y:S02]  /*01a0*/  LDCU.64 UR8, c[0x0][0x8b0] ;  /* 0x00011600ff0877ac */ /* 0x000ea40008000a00 */
[----:B--2---:R-:W-:-:S04]  /*01b0*/  UISETP.NE.U32.AND UP0, UPT, UR8, URZ, UPT ;  /* 0x000000ff0800728c */ /* 0x004fc8000bf05070 */
[----:B------:R-:W-:-:S09]  /*01c0*/  UISETP.NE.AND.EX UP0, UPT, UR9, URZ, UPT, UP0 ;  /* 0x000000ff0900728c */ /* 0x000fd2000bf05300 */
[----:B------:R-:W-:Y:S05]  /*01d0*/  BRA.U UP0, `(.L_x_2) ;  /* 0x0000000100247547 */ /* 0x000fea000b800000 */
[----:B------:R-:W2:Y:S02]  /*01e0*/  LDCU.64 UR8, c[0x0][0x8a8] ;  /* 0x00011500ff0877ac */ /* 0x000ea40008000a00 */
[----:B--2---:R-:W-:-:S04]  /*01f0*/  UISETP.NE.U32.AND UP0, UPT, UR8, URZ, UPT ;  /* 0x000000ff0800728c */ /* 0x004fc8000bf05070 */
[----:B------:R-:W-:-:S09]  /*0200*/  UISETP.NE.AND.EX UP0, UPT, UR9, URZ, UPT, UP0 ;  /* 0x000000ff0900728c */ /* 0x000fd2000bf05300 */
[----:B------:R-:W-:Y:S05]  /*0210*/  BRA.U !UP0, `(.L_x_3) ;  /* 0x00000001080c7547 */ /* 0x000fea000b800000 */
[----:B------:R-:W2:Y:S02]  /*0220*/  LDC.64 R78, c[0x0][0x8a8] ;  /* 0x00022a00ff4e7b82 */ /* 0x000ea40000000a00 */
[----:B--2---:R2:W5:Y:S01]  /*0230*/  LDG.E R78, desc[UR46][R78.64] ;  /* 0x0000002e4e4e7981 */ /* 0x004562000c1e1900 */
[----:B------:R-:W-:Y:S05]  /*0240*/  BRA `(.L_x_2) ;  /* 0x0000000000087947 */ /* 0x000fea0003800000 */
.L_x_3:
[----:B------:R-:W2:Y:S02]  /*0250*/  LDCU UR8, c[0x0][0x8a0] ;  /* 0x00011400ff0877ac */ /* 0x000ea40008000800 */
[----:B--2---:R-:W-:Y:S02]  /*0260*/  MOV R78, UR8 ;  /* 0x00000008004e7c02 */ /* 0x004fe40008000f00 */
.L_x_2:
[----:B------:R-:W-:Y:S01]  /*0270*/  IMAD.U32 R0, RZ, RZ, UR10 ;  /* 0x0000000aff007e24 */ /* 0x000fe2000f8e00ff */
[----:B------:R-:W-:Y:S04]  /*0280*/  BSSY.RECONVERGENT B0, `(.L_x_4) ;  /* 0x000000c000007945 */ /* 0x000fe80003800200 */
[C---:B------:R-:W-:Y:S02]  /*0290*/  ISETP.NE.OR P2, PT, R0.reuse, 0x1, !P1 ;  /* 0x000000010000780c */ /* 0x040fe40004f45670 */
[----:B------:R-:W-:-:S11]  /*02a0*/  ISETP.NE.OR P0, PT, R0, 0x3, !P1 ;  /* 0x000000030000780c */ /* 0x000fd60004f05670 */
[----:B------:R-:W-:Y:S05]  /*02b0*/  @P2 BRA `(.L_x_5) ;  /* 0x0000000000202947 */ /* 0x000fea0003800000 */
[----:B------:R-:W3:Y:S02]  /*02c0*/  LDCU.64 UR8, c[0x0][0x348] ;  /* 0x00006900ff0877ac */ /* 0x000ee40008000a00 */
[----:B---3--:R-:W-:Y:S02]  /*02d0*/  UIADD3 UR12, UP1, UPT, UR8, 0x80, URZ ;  /* 0x00000080080c7890 */ /* 0x008fe4000ff3e0ff */
[----:B------:R-:W-:Y:S02]  /*02e0*/  UIADD3 UR8, UP0, UPT, UR8, 0x180, URZ ;  /* 0x0000018008087890 */ /* 0x000fe4000ff1e0ff */
[----:B------:R-:W-:Y:S02]  /*02f0*/  UIADD3.X UR13, UPT, UPT, URZ, UR9, URZ, UP1, !UPT ;  /* 0x00000009ff0d7290 */ /* 0x000fe40008ffe4ff */
[----:B------:R-:W-:-:S07]  /*0300*/  UIADD3.X UR9, UPT, UPT, URZ, UR9, URZ, UP0, !UPT ;  /* 0x00000009ff097290 */ /* 0x000fce00087fe4ff */
[----:B------:R3:W-:Y:S02]  /*0310*/  UTMACCTL.PF [UR12] ;  /* 0x000000000c0079b9 */ /* 0x0007e40008040000 */
[----:B------:R3:W-:Y:S02]  /*0320*/  UTMACCTL.PF [UR8] ;  /* 0x00000000080079b9 */ /* 0x0007e40008040000 */
[----:B---3--:R-:W-:Y:S01]  /*0330*/  NOP ;  /* 0x0000000000007918 */ /* 0x008fe20000000000 */
.L_x_5:
[----:B------:R-:W-:Y:S05]  /*0340*/  BSYNC.RECONVERGENT B0 ;  /* 0x0000000000007941 */ /* 0x000fea0003800200 */
.L_x_4:
[----:B------:R-:W-:Y:S04]  /*0350*/  BSSY.RECONVERGENT B0, `(.L_x_6) ;  /* 0x000000a000007945 */ /* 0x000fe80003800200 */
        /* <DEDUP_REMOVED lines=9> */
.L_x_7:
[----:B------:R-:W-:Y:S05]  /*03f0*/  BSYNC.RECONVERGENT B0 ;  /* 0x0000000000007941 */ /* 0x000fea0003800200 */
.L_x_6:
[----:B------:R-:W3:Y:S01]  /*0400*/  LDCU.64 UR8, c[0x0][0x888] ;  /* 0x00011100ff0877ac */ /* 0x000ee20008000a00 */
[----:B------:R-:W-:Y:S02]  /*0410*/  UISETP.EQ.U32.AND UP1, UPT, UR6, URZ, UPT ;  /* 0x000000ff0600728c */ /* 0x000fe4000bf22070 */
[----:B------:R-:W-:Y:S02]  /*0420*/  UPLOP3.LUT UP5, UPT, UPT, UPT, UPT, 0x80, 0x8 ;  /* 0x000000000008789c */ /* 0x000fe40003faf070 */
[----:B---3--:R-:W-:-:S04]  /*0430*/  UISETP.NE.U32.AND UP0, UPT, UR8, URZ, UPT ;  /* 0x000000ff0800728c */ /* 0x008fc8000bf05070 */
[----:B------:R-:W-:-:S04]  /*0440*/  UISETP.NE.AND.EX UP0, UPT, UR9, URZ, UPT, UP0 ;  /* 0x000000ff0900728c */ /* 0x000fc8000bf05300 */
[----:B------:R-:W-:-:S04]  /*0450*/  UISETP.EQ.OR.EX UP2, UPT, UR7, URZ, !UP0, UP1 ;  /* 0x000000ff0700728c */ /* 0x000fc8000c742710 */
[----:B------:R-:W-:-:S05]  /*0460*/  UP2UR UR50, UPR, URZ, 0x4 ;  /* 0x00000004ff327883 */ /* 0x000fca0008000000 */
[----:B------:R-:W-:Y:S07]  /*0470*/  BRA.U !UP2, `(.L_x_8) ;  /* 0x000000010a207547 */ /* 0x000fee000b800000 */
[----:B-----5:R-:W-:Y:S01]  /*0480*/  R2UR UR8, R82 ;  /* 0x00000000520872ca */ /* 0x020fe200000e0000 */
[----:B------:R-:W-:Y:S02]  /*0490*/  UISETP.NE.U32.AND UP2, UPT, UR6, URZ, UPT ;  /* 0x000000ff0600728c */ /* 0x000fe4000bf45070 */
[----:B------:R-:W-:Y:S02]  /*04a0*/  USEL UR6, URZ, 0xffffffff, UP0 ;  /* 0xffffffffff067887 */ /* 0x000fe40008000000 */
[----:B------:R-:W-:-:S08]  /*04b0*/  UISETP.NE.AND.EX UP2, UPT, UR7, URZ, UPT, UP2 ;  /* 0x000000ff0700728c */ /* 0x000fd0000bf45320 */
[----:B------:R-:W-:-:S04]  /*04c0*/  UISETP.NE.AND UP1, UPT, UR8, URZ, UPT ;  /* 0x000000ff0800728c */ /* 0x000fc8000bf25270 */
[----:B------:R-:W-:-:S04]  /*04d0*/  @!UP2 USEL UR6, URZ, 0xffffffff, UP1 ;  /* 0xffffffffff06a887 */ /* 0x000fc80008800000 */
[----:B------:R-:W-:-:S04]  /*04e0*/  ULOP3.LUT UR6, UR6, 0x1, URZ, 0xc0, !UPT ;  /* 0x0000000106067892 */ /* 0x000fc8000f8ec0ff */
[----:B------:R-:W-:-:S11]  /*04f0*/  UISETP.NE.U32.AND UP5, UPT, UR6, 0x1, UPT ;  /* 0x000000010600788c */ /* 0x000fd6000bfa5070 */
.L_x_8:
[----:B------:R-:W3:Y:S01]  /*0500*/  SHFL.IDX PT, R0, R156, RZ, 0x1f ;  /* 0x00001fff9c007589 */ /* 0x000ee200000e0000 */
[----:B------:R-:W-:-:S04]  /*0510*/  UISETP.NE.AND UP1, UPT, UR10, 0x2, UPT ;  /* 0x000000020a00788c */ /* 0x000fc8000bf25270 */
[----:B------:R-:W-:Y:S02]  /*0520*/  UISETP.EQ.AND UP2, UPT, UR5, URZ, !UP1 ;  /* 0x000000ff0500728c */ /* 0x000fe4000cf42270 */
[----:B------:R-:W-:-:S04]  /*0530*/  USEL UR7, URZ, 0x1, UP1 ;  /* 0x00000001ff077887 */ /* 0x000fc80008800000 */
[----:B------:R-:W-:Y:S02]  /*0540*/  PLOP3.LUT P5, PT, P1, PT, UP2, 0x80, 0x8 ;  /* 0x000000000008781c */ /* 0x000fe40000faf028 */
[----:B---3--:R-:W-:-:S13]  /*0550*/  ISETP.NE.AND P0, PT, R0, RZ, PT ;  /* 0x000000ff0000720c */ /* 0x008fda0003f05270 */
[----:B------:R-:W-:Y:S05]  /*0560*/  @P0 BRA `(.L_x_9) ;  /* 0x0000000000440947 */ /* 0x000fea0003800000 */
[----:B------:R-:W-:Y:S01]  /*0570*/  UMOV UR8, 0x400 ;  /* 0x0000040000087882 */ /* 0x000fe20000000000 */
[----:B------:R-:W-:Y:S01]  /*0580*/  UMOV UR6, 0x1 ;  /* 0x0000000100067882 */ /* 0x000fe20000000000 */
[----:B------:R-:W-:Y:S02]  /*0590*/  ULEA UR8, UR37, UR8, 0x18 ;  /* 0x0000000825087291 */ /* 0x000fe4000f8ec0ff */
[----:B------:R-:W-:-:S04]  /*05a0*/  UIADD3 UR12, UPT, UPT, -UR6, 0x100000, URZ ;  /* 0x00100000060c7890 */ /* 0x000fc8000fffe1ff */
[----:B------:R-:W-:Y:S02]  /*05b0*/  USHF.L.U32 UR13, UR12, 0xb, URZ ;  /* 0x0000000b0c0d7899 */ /* 0x000fe400080006ff */
[----:B------:R-:W-:Y:S01]  /*05c0*/  USHF.L.U32 UR12, UR12, 0x1, URZ ;  /* 0x000000010c0c7899 */ /* 0x000fe200080006ff */
[----:B------:R-:W-:Y:S01]  /*05d0*/  ELECT P0, URZ, PT ;  /* 0x0000000000ff782f */ /* 0x000fe20003800000 */
[----:B------:R-:W3:Y:S10]  /*05e0*/  FENCE.VIEW.ASYNC.S ;  /* 0x00000000000073c6 */ /* 0x000ef40000000000 */
[----:B---3--:R3:W4:Y:S01]  /*05f0*/  SYNCS.EXCH.64 URZ, [UR8], UR12 ;  /* 0x0000000c08ff75b2 */ /* 0x0087220008000100 */
[----:B------:R3:W1:Y:S01]  /*0600*/  SYNCS.EXCH.64 URZ, [UR8+0x20], UR12 ;  /* 0x0000200c08ff75b2 */ /* 0x0006620008000100 */
[----:B------:R3:W1:Y:S01]  /*0610*/  SYNCS.EXCH.64 URZ, [UR8+0x8], UR12 ;  /* 0x0000080c08ff75b2 */ /* 0x0006620008000100 */
[----:B------:R3:W1:Y:S01]  /*0620*/  SYNCS.EXCH.64 URZ, [UR8+0x28], UR12 ;  /* 0x0000280c08ff75b2 */ /* 0x0006620008000100 */
[----:B------:R3:W1:Y:S01]  /*0630*/  SYNCS.EXCH.64 URZ, [UR8+0x10], UR12 ;  /* 0x0000100c08ff75b2 */ /* 0x0006620008000100 */
[----:B------:R3:W1:Y:S01]  /*0640*/  SYNCS.EXCH.64 URZ, [UR8+0x30], UR12 ;  /* 0x0000300c08ff75b2 */ /* 0x0006620008000100 */
[----:B------:R3:W1:Y:S01]  /*0650*/  SYNCS.EXCH.64 URZ, [UR8+0x18], UR12 ;  /* 0x0000180c08ff75b2 */ /* 0x0006620008000100 */
[----:B------:R3:W1:Y:S01]  /*0660*/  SYNCS.EXCH.64 URZ, [UR8+0x38], UR12 ;  /* 0x0000380c08ff75b2 */ /* 0x0006620008000100 */
[----:B------:R-:W-:Y:S01]  /*0670*/  NOP ;  /* 0x0000000000007918 */ /* 0x000fe20000000000 */
.L_x_9:
[----:B------:R-:W2:Y:S01]  /*0680*/  SHFL.IDX PT, R0, R156, RZ, 0x1f ;  /* 0x00001fff9c007589 */ /* 0x000ea200000e0000 */
[----:B------:R-:W-:Y:S01]  /*0690*/  NOP ;  /* 0x0000000000007918 */ /* 0x000fe20000000000 */
[----:B--2---:R-:W-:-:S13]  /*06a0*/  ISETP.NE.AND P0, PT, R0, 0x1, PT ;  /* 0x000000010000780c */ /* 0x004fda0003f05270 */
[----:B------:R-:W-:Y:S05]  /*06b0*/  @P0 BRA `(.L_x_10) ;  /* 0x0000000000440947 */ /* 0x000fea0003800000 */
[----:B------:R-:W-:Y:S01]  /*06c0*/  UMOV UR9, 0x400 ;  /* 0x0000040000097882 */ /* 0x000fe20000000000 */
[----:B---3--:R-:W-:Y:S01]  /*06d0*/  UMOV UR8, 0x20 ;  /* 0x0000002000087882 */ /* 0x008fe20000000000 */
[----:B------:R-:W-:Y:S01]  /*06e0*/  UMOV UR6, 0x80 ;  /* 0x0000008000067882 */ /* 0x000fe20000000000 */
[----:B------:R-:W-:Y:S02]  /*06f0*/  ULEA UR9, UR37, UR9, 0x18 ;  /* 0x0000000925097291 */ /* 0x000fe4000f8ec0ff */
[----:B------:R-:W-:-:S04]  /*0700*/  UIADD3 UR12, UPT, UPT, -UR8, 0x100000, URZ ;  /* 0x00100000080c7890 */ /* 0x000fc8000fffe1ff */
[----:B------:R-:W-:Y:S02]  /*0710*/  USHF.L.U32 UR13, UR12, 0xb, URZ ;  /* 0x0000000b0c0d7899 */ /* 0x000fe400080006ff */
[----:B------:R-:W-:Y:S02]  /*0720*/  USHF.L.U32 UR12, UR12, 0x1, URZ ;  /* 0x000000010c0c7899 */ /* 0x000fe400080006ff */
[----:B------:R-:W-:-:S04]  /*0730*/  UIADD3 UR14, UPT, UPT, -UR6, 0x100000, URZ ;  /* 0x00100000060e7890 */ /* 0x000fc8000fffe1ff */
[----:B------:R-:W-:Y:S02]  /*0740*/  USHF.L.U32 UR15, UR14, 0xb, URZ ;  /* 0x0000000b0e0f7899 */ /* 0x000fe400080006ff */
[----:B------:R-:W-:Y:S01]  /*0750*/  USHF.L.U32 UR14, UR14, 0x1, URZ ;  /* 0x000000010e0e7899 */ /* 0x000fe200080006ff */
[----:B------:R-:W-:Y:S01]  /*0760*/  ELECT P0, URZ, PT ;  /* 0x0000000000ff782f */ /* 0x000fe20003800000 */
[----:B------:R-:W2:Y:S02]  /*0770*/  FENCE.VIEW.ASYNC.S ;  /* 0x00000000000073c6 */ /* 0x000ea40000000000 */
[----:B--2---:R2:W3:Y:S08]  /*0780*/  SYNCS.EXCH.64 URZ, [UR9+0x40], UR12 ;  /* 0x0000400c09ff75b2 */ /* 0x0044f00008000100 */
[----:B------:R2:W1:Y:S01]  /*0790*/  SYNCS.EXCH.64 URZ, [UR9+0x50], UR14 ;  /* 0x0000500e09ff75b2 */ /* 0x0004620008000100 */
[----:B------:R2:W1:Y:S01]  /*07a0*/  SYNCS.EXCH.64 URZ, [UR9+0x48], UR12 ;  /* 0x0000480c09ff75b2 */ /* 0x0004620008000100 */
[----:B------:R2:W1:Y:S01]  /*07b0*/  SYNCS.EXCH.64 URZ, [UR9+0x58], UR14 ;  /* 0x0000580e09ff75b2 */ /* 0x0004620008000100 */
[----:B------:R-:W-:Y:S01]  /*07c0*/  NOP ;  /* 0x0000000000007918 */ /* 0x000fe20000000000 */
.L_x_10:
[----:B------:R-:W4:Y:S01]  /*07d0*/  SHFL.IDX PT, R0, R156, RZ, 0x1f ;  /* 0x00001fff9c007589 */ /* 0x000f2200000e0000 */
[----:B------:R-:W-:Y:S01]  /*07e0*/  NOP ;  /* 0x0000000000007918 */ /* 0x000fe20000000000 */
[----:B----4-:R-:W-:-:S13]  /*07f0*/  ISETP.NE.AND P0, PT, R0, 0x3, PT ;  /* 0x000000030000780c */ /* 0x010fda0003f05270 */
[----:B------:R-:W-:Y:S05]  /*0800*/  @P0 BRA `(.L_x_11) ;  /* 0x00000000002c0947 */ /* 0x000fea0003800000 */
[----:B---3--:R-:W-:Y:S01]  /*0810*/  UMOV UR8, 0x400 ;  /* 0x0000040000087882 */ /* 0x008fe20000000000 */
[----:B------:R-:W-:Y:S01]  /*0820*/  UMOV UR6, 0x20 ;  /* 0x0000002000067882 */ /* 0x000fe20000000000 */
[----:B------:R-:W-:Y:S02]  /*0830*/  ULEA UR8, UR37, UR8, 0x18 ;  /* 0x0000000825087291 */ /* 0x000fe4000f8ec0ff */
[----:B--2---:R-:W-:-:S04]  /*0840*/  UIADD3 UR12, UPT, UPT, -UR6, 0x100000, URZ ;  /* 0x00100000060c7890 */ /* 0x004fc8000fffe1ff */
[----:B------:R-:W-:Y:S02]  /*0850*/  USHF.L.U32 UR13, UR12, 0xb, URZ ;  /* 0x0000000b0c0d7899 */ /* 0x000fe400080006ff */
[----:B------:R-:W-:Y:S01]  /*0860*/  USHF.L.U32 UR12, UR12, 0x1, URZ ;  /* 0x000000010c0c7899 */ /* 0x000fe200080006ff */
[----:B------:R-:W-:Y:S01]  /*0870*/  ELECT P0, URZ, PT ;  /* 0x0000000000ff782f */ /* 0x000fe20003800000 */
[----:B------:R-:W2:Y:S10]  /*0880*/  FENCE.VIEW.ASYNC.S ;  /* 0x00000000000073c6 */ /* 0x000eb40000000000 */
[----:B--2---:R4:W2:Y:S01]  /*0890*/  SYNCS.EXCH.64 URZ, [UR8+0x60], UR12 ;  /* 0x0000600c08ff75b2 */ /* 0x0048a20008000100 */
[----:B------:R4:W3:Y:S02]  /*08a0*/  SYNCS.EXCH.64 URZ, [UR8+0x68], UR12 ;  /* 0x0000680c08ff75b2 */ /* 0x0008e40008000100 */
[----:B----4-:R-:W-:Y:S01]  /*08b0*/  NOP ;  /* 0x0000000000007918 */ /* 0x010fe20000000000 */
.L_x_11:
[----:B------:R-:W4:Y:S01]  /*08c0*/  SHFL.IDX PT, R0, R156, RZ, 0x1f ;  /* 0x00001fff9c007589 */ /* 0x000f2200000e0000 */
[----:B------:R-:W-:Y:S01]  /*08d0*/  NOP ;  /* 0x0000000000007918 */ /* 0x000fe20000000000 */
[----:B----4-:R-:W-:-:S13]  /*08e0*/  ISETP.NE.AND P0, PT, R0, 0x4, PT ;  /* 0x000000040000780c */ /* 0x010fda0003f05270 */
[----:B------:R-:W-:Y:S05]  /*08f0*/  @P0 BRA `(.L_x_12) ;  /* 0x0000000000480947 */ /* 0x000fea0003800000 */
[----:B--2---:R-:W-:Y:S01]  /*0900*/  UMOV UR9, 0x1e0 ;  /* 0x000001e000097882 */ /* 0x004fe20000000000 */
[----:B---3--:R-:W-:Y:S01]  /*0910*/  UMOV UR8, 0x400 ;  /* 0x0000040000087882 */ /* 0x008fe20000000000 */
[----:B------:R-:W-:Y:S01]  /*0920*/  USEL UR9, UR9, 0x1a0, UP5 ;  /* 0x000001a009097887 */ /* 0x000fe2000a800000 */
        /* <DEDUP_REMOVED lines=10> */
[----:B--2---:R4:W2:Y:S08]  /*09d0*/  SYNCS.EXCH.64 URZ, [UR8+0x70], UR12 ;  /* 0x0000700c08ff75b2 */ /* 0x0048b00008000100 */
[----:B------:R4:W3:Y:S01]  /*09e0*/  SYNCS.EXCH.64 URZ, [UR8+0x80], UR14 ;  /* 0x0000800e08ff75b2 */ /* 0x0008e20008000100 */
[----:B------:R4:W1:Y:S01]  /*09f0*/  SYNCS.EXCH.64 URZ, [UR8+0x78], UR12 ;  /* 0x0000780c08ff75b2 */ /* 0x0008620008000100 */
[----:B------:R4:W1:Y:S02]  /*0a00*/  SYNCS.EXCH.64 URZ, [UR8+0x88], UR14 ;  /* 0x0000880e08ff75b2 */ /* 0x0008640008000100 */
[----:B----4-:R-:W-:Y:S01]  /*0a10*/  NOP ;  /* 0x0000000000007918 */ /* 0x010fe20000000000 */
.L_x_12:
[----:B------:R-:W4:Y:S01]  /*0a20*/  SHFL.IDX PT, R0, R156, RZ, 0x1f ;  /* 0x00001fff9c007589 */ /* 0x000f2200000e0000 */
[----:B------:R-:W-:Y:S01]  /*0a30*/  NOP ;  /* 0x0000000000007918 */ /* 0x000fe20000000000 */
[----:B----4-:R-:W-:-:S13]  /*0a40*/  ISETP.NE.AND P0, PT, R0, 0x5, PT ;  /* 0x000000050000780c */ /* 0x010fda0003f05270 */
[----:B------:R-:W-:Y:S05]  /*0a50*/  @P0 BRA `(.L_x_13) ;  /* 0x0000000000540947 */ /* 0x000fea0003800000 */
[----:B--2---:R-:W-:Y:S01]  /*0a60*/  UMOV UR9, 0x400 ;  /* 0x0000040000097882 */ /* 0x004fe20000000000 */
        /* <DEDUP_REMOVED lines=14> */
[----:B------:R4:W1:Y:S01]  /*0b50*/  SYNCS.EXCH.64 URZ, [UR9+0xb8], UR14 ;  /* 0x0000b80e09ff75b2 */ /* 0x0008620008000100 */
[----:B------:R4:W1:Y:S01]  /*0b60*/  SYNCS.EXCH.64 URZ, [UR9+0xa0], UR12 ;  /* 0x0000a00c09ff75b2 */ /* 0x0008620008000100 */
[----:B------:R4:W1:Y:S01]  /*0b70*/  SYNCS.EXCH.64 URZ, [UR9+0xc0], UR14 ;  /* 0x0000c00e09ff75b2 */ /* 0x0008620008000100 */
[----:B------:R4:W1:Y:S01]  /*0b80*/  SYNCS.EXCH.64 URZ, [UR9+0xa8], UR12 ;  /* 0x0000a80c09ff75b2 */ /* 0x0008620008000100 */
[----:B------:R4:W1:Y:S02]  /*0b90*/  SYNCS.EXCH.64 URZ, [UR9+0xc8], UR14 ;  /* 0x0000c80e09ff75b2 */ /* 0x0008640008000100 */
[----:B----4-:R-:W-:Y:S01]  /*0ba0*/  NOP ;  /* 0x0000000000007918 */ /* 0x010fe20000000000 */
.L_x_13:
[----:B------:R-:W4:Y:S01]  /*0bb0*/  SHFL.IDX PT, R0, R156, RZ, 0x1f ;  /* 0x00001fff9c007589 */ /* 0x000f2200000e0000 */
[----:B------:R-:W-:Y:S01]  /*0bc0*/  ISETP.NE.OR P1, PT, RZ, UR10, !P1 ;  /* 0x0000000aff007c0c */ /* 0x000fe2000cf25670 */
        /* <DEDUP_REMOVED lines=12> */
[----:B------:R4:W3:Y:S01]  /*0c90*/  SYNCS.EXCH.64 URZ, [UR8+0xe0], UR12 ;  /* 0x0000e00c08ff75b2 */ /* 0x0008e20008000100 */
[----:B------:R4:W1:Y:S01]  /*0ca0*/  SYNCS.EXCH.64 URZ, [UR8+0xd8], UR12 ;  /* 0x0000d80c08ff75b2 */ /* 0x0008620008000100 */
[----:B------:R4:W1:Y:S02]  /*0cb0*/  SYNCS.EXCH.64 URZ, [UR8+0xe8], UR12 ;  /* 0x0000e80c08ff75b2 */ /* 0x0008640008000100 */
[----:B----4-:R-:W-:Y:S01]  /*0cc0*/  NOP ;  /* 0x0000000000007918 */ /* 0x010fe20000000000 */
.L_x_14:
[----:B------:R-:W-:Y:S01]  /*0cd0*/  VOTEU.ALL UP1, P1 ;  /* 0x0000000000ff7886 */ /* 0x000fe20000820000 */
[----:B---3--:R-:W3:Y:S01]  /*0ce0*/  LDCU UR8, c[0x0][0x36c] ;  /* 0x00006d80ff0877ac */ /* 0x008ee20008000800 */
[----:B------:R-:W-:Y:S01]  /*0cf0*/  NOP ;  /* 0x0000000000007918 */ /* 0x000fe20000000000 */
[----:B------:R-:W-:Y:S01]  /*0d00*/  LOP3.LUT R10, R169, 0x1f, RZ, 0xc0, !PT ;  /* 0x0000001fa90a7812 */ /* 0x000fe200078ec0ff */
[----:B--2---:R-:W-:Y:S01]  /*0d10*/  UMOV UR12, 0x20 ;  /* 0x00000020000c7882 */ /* 0x004fe20000000000 */
[----:B------:R-:W-:Y:S01]  /*0d20*/  @!UP1 UMOV UR6, 0x400 ;  /* 0x0000040000069882 */ /* 0x000fe20000000000 */
[----:B------:R-:W-:-:S04]  /*0d30*/  @!UP1 UIADD3 UR12, UPT, UPT, -UR12, 0x100000, URZ ;  /* 0x001000000c0c9890 */ /* 0x000fc8000fffe1ff */
[----:B------:R-:W-:Y:S02]  /*0d40*/  @!UP1 USHF.L.U32 UR13, UR12, 0xb, URZ ;  /* 0x0000000b0c0d9899 */ /* 0x000fe400080006ff */
[----:B------:R-:W-:Y:S02]  /*0d50*/  @!UP1 USHF.L.U32 UR12, UR12, 0x1, URZ ;  /* 0x000000010c0c9899 */ /* 0x000fe400080006ff */
[----:B------:R-:W-:Y:S01]  /*0d60*/  @!UP1 ULEA UR6, UR37, UR6, 0x18 ;  /* 0x0000000625069291 */ /* 0x000fe2000f8ec0ff */
[----:B------:R-:W-:Y:S01]  /*0d70*/  VOTEU.ALL UP1, P1 ;  /* 0x0000000000ff7886 */ /* 0x000fe20000820000 */
[----:B------:R-:W-:Y:S01]  /*0d80*/  UISETP.NE.AND UP4, UPT, UR10, URZ, UPT ;  /* 0x000000ff0a00728c */ /* 0x000fe2000bf85270 */
[----:B------:R-:W2:Y:S09]  /*0d90*/  FENCE.VIEW.ASYNC.S ;  /* 0x00000000000073c6 */ /* 0x000eb20000000000 */
[----:B--2---:R2:W4:Y:S01]  /*0da0*/  @!UP1 SYNCS.EXCH.64 URZ, [UR6+0xf0], UR12 ;  /* 0x0000f00c06ff95b2 */ /* 0x0045220008000100 */
[----:B---3--:R-:W-:-:S09]  /*0db0*/  UISETP.EQ.U32.AND UP1, UPT, UR8, 0x1, UPT ;  /* 0x000000010800788c */ /* 0x008fd2000bf22070 */
[----:B------:R-:W-:Y:S05]  /*0dc0*/  BRA.U !UP1, `(.L_x_15) ;  /* 0x0000000109087547 */ /* 0x000fea000b800000 */
[----:B-1--4-:R-:W-:Y:S01]  /*0dd0*/  UCGABAR_ARV ;  /* 0x00000000000079c7 */ /* 0x012fe20008000000 */
[----:B------:R-:W-:Y:S05]  /*0de0*/  BRA `(.L_x_16) ;  /* 0x0000000000047947 */ /* 0x000fea0003800000 */
.L_x_15:
[----:B-1--4-:R-:W-:Y:S01]  /*0df0*/  NOP ;  /* 0x0000000000007918 */ /* 0x012fe20000000000 */
.L_x_16:
[----:B------:R-:W1:Y:S01]  /*0e00*/  S2R R11, SR_CTAID.X ;  /* 0x00000000000b7919 */ /* 0x000e620000002500 */
[----:B------:R-:W-:-:S05]  /*0e10*/  CS2R.32 R154, SR_CgaSize ;  /* 0x00000000009a7805 */ /* 0x000fca0000008a00 */
[----:B------:R-:W-:-:S05]  /*0e20*/  IMAD R154, R154, -0xa0, RZ ;  /* 0xffffff609a9a7824 */ /* 0x000fca00078e02ff */
[----:B------:R-:W-:-:S14]  /*0e30*/  R2UR UR8, R154 ;  /* 0x000000009a0872ca */ /* 0x000fdc00000e0000 */
[----:B------:R-:W3:Y:S01]  /*0e40*/  LDCU UR8, c[0x0][UR8+0x2b0] ;  /* 0x00005600080877ac */ /* 0x000ee20008000800 */
[----:B------:R-:W-:-:S05]  /*0e50*/  CS2R.32 R0, SR_CgaSize ;  /* 0x0000000000007805 */ /* 0x000fca0000008a00 */
[----:B------:R-:W-:-:S06]  /*0e60*/  IMAD R0, R0, -0xa0, RZ ;  /* 0xffffff6000007824 */ /* 0x000fcc00078e02ff */
[----:B------:R-:W4:Y:S01]  /*0e70*/  LDC R0, c[0x0][R0+0x2a0] ;  /* 0x0000a80000007b82 */ /* 0x000f220000000800 */
[----:B------:R-:W-:Y:S01]  /*0e80*/  PRMT R8, RZ, 0x7610, R8 ;  /* 0x00007610ff087816 */ /* 0x000fe20000000008 */
[----:B------:R-:W3:Y:S01]  /*0e90*/  S2R R20, SR_CTAID.Y ;  /* 0x0000000000147919 */ /* 0x000ee20000002600 */
[----:B------:R-:W-:-:S05]  /*0ea0*/  CS2R.32 R154, SR_CgaSize ;  /* 0x00000000009a7805 */ /* 0x000fca0000008a00 */
[----:B------:R-:W-:-:S05]  /*0eb0*/  IMAD R154, R154, -0xa0, RZ ;  /* 0xffffff609a9a7824 */ /* 0x000fca00078e02ff */
[----:B--2---:R-:W-:-:S14]  /*0ec0*/  R2UR UR6, R154 ;  /* 0x000000009a0672ca */ /* 0x004fdc00000e0000 */
[----:B------:R-:W2:Y:S01]  /*0ed0*/  LDCU UR6, c[0x0][UR6+0x2b4] ;  /* 0x00005680060677ac */ /* 0x000ea20008000800 */
[----:B------:R-:W-:Y:S01]  /*0ee0*/  UISETP.NE.AND UP2, UPT, UR10, 0x2, UPT ;  /* 0x000000020a00788c */ /* 0x000fe2000bf45270 */
[----:B------:R-:W3:Y:S01]  /*0ef0*/  LDC R9, c[0x0][0xb24] ;  /* 0x0002c900ff097b82 */ /* 0x000ee20000000800 */
[----:B------:R-:W-:-:S05]  /*0f00*/  CS2R.32 R152, SR_CgaSize ;  /* 0x0000000000987805 */ /* 0x000fca0000008a00 */
[----:B------:R-:W-:-:S06]  /*0f10*/  IMAD R152, R152, -0xa0, RZ ;  /* 0xffffff6098987824 */ /* 0x000fcc00078e02ff */
[----:B------:R-:W4:Y:S08]  /*0f20*/  LDC R152, c[0x0][R152+0x2a4] ;  /* 0x0000a90098987b82 */ /* 0x000f300000000800 */
[----:B------:R-:W4:Y:S01]  /*0f30*/  LDC R72, c[0x0][0xb24] ;  /* 0x0002c900ff487b82 */ /* 0x000f220000000800 */
[----:B-1----:R-:W-:Y:S01]  /*0f40*/  I2FP.F32.U32 R4, R11 ;  /* 0x0000000b00047245 */ /* 0x002fe20000201000 */
[----:B------:R-:W-:-:S06]  /*0f50*/  IMAD.MOV.U32 R21, RZ, RZ, R11 ;  /* 0x000000ffff157224 */ /* 0x000fcc00078e000b */
[----:B------:R-:W1:Y:S01]  /*0f60*/  S2UR UR36, SR_CTAID.Z ;  /* 0x00000000002479c3 */ /* 0x000e620000002700 */
[----:B---3--:R-:W-:Y:S02]  /*0f70*/  ISETP.GE.AND P0, PT, R9, 0x1, PT ;  /* 0x000000010900780c */ /* 0x008fe40003f06270 */
[----:B------:R-:W-:Y:S01]  /*0f80*/  I2FP.F32.U32 R2, R20 ;  /* 0x0000001400027245 */ /* 0x000fe20000201000 */
[----:B------:R-:W-:-:S04]  /*0f90*/  FMUL R4, R4, UR8 ;  /* 0x0000000804047c20 */ /* 0x000fc80008400000 */
[----:B--2---:R-:W-:Y:S01]  /*0fa0*/  FMUL R2, R2, UR6 ;  /* 0x0000000602027c20 */ /* 0x004fe20008400000 */
[----:B------:R-:W2:Y:S01]  /*0fb0*/  F2I.U32.TRUNC.NTZ R154, R4 ;  /* 0x00000004009a7305 */ /* 0x000ea2000020f000 */
[----:B------:R-:W3:Y:S07]  /*0fc0*/  LDCU UR6, c[0x0][0xb30] ;  /* 0x00016600ff0677ac */ /* 0x000eee0008000800 */
[----:B------:R-:W1:Y:S01]  /*0fd0*/  F2I.U32.TRUNC.NTZ R3, R2 ;  /* 0x0000000200037305 */ /* 0x000e62000020f000 */
[----:B--2---:R-:W-:-:S04]  /*0fe0*/  IMAD.MOV R154, RZ, RZ, -R154 ;  /* 0x000000ffff9a7224 */ /* 0x004fc800078e0a9a */
[----:B----4-:R-:W-:Y:S01]  /*0ff0*/  IMAD R154, R0, R154, R11 ;  /* 0x0000009a009a7224 */ /* 0x010fe200078e020b */
[----:B------:R-:W-:Y:S01]  /*1000*/  PRMT R0, RZ, 0x7610, R0 ;  /* 0x00007610ff007816 */ /* 0x000fe20000000000 */
[----:B---3--:R-:W-:Y:S01]  /*1010*/  UISETP.NE.AND UP3, UPT, UR6, 0x1, UPT ;  /* 0x000000010600788c */ /* 0x008fe2000bf65270 */
[----:B-1----:R-:W-:-:S05]  /*1020*/  IADD3 R3, PT, PT, -R3, RZ, RZ ;  /* 0x000000ff03037210 */ /* 0x002fca0007ffe1ff */
[----:B------:R-:W-:Y:S01]  /*1030*/  IMAD R152, R152, R3, R20 ;  /* 0x0000000398987224 */ /* 0x000fe200078e0214 */
[----:B------:R-:W-:Y:S06]  /*1040*/  BRA.U UP4, `(.L_x_17) ;  /* 0x0000000104247547 */ /* 0x000fec000b800000 */
[----:B------:R-:W-:Y:S01]  /*1050*/  ISETP.NE.AND P1, PT, R152, RZ, PT ;  /* 0x000000ff9800720c */ /* 0x000fe20003f25270 */
[----:B------:R-:W-:Y:S01]  /*1060*/  IMAD.MOV.U32 R0, RZ, RZ, 0x3 ;  /* 0x00000003ff007424 */ /* 0x000fe200078e00ff */
[C---:B------:R-:W-:Y:S02]  /*1070*/  LOP3.LUT R3, R154.reuse, 0xfffffffe, RZ, 0xc0, !PT ;  /* 0xfffffffe9a037812 */ /* 0x040fe400078ec0ff */
[----:B------:R-:W-:Y:S02]  /*1080*/  ISETP.LT.U32.OR P1, PT, R154, 0x2, !P1 ;  /* 0x000000029a00780c */ /* 0x000fe40004f21470 */
[----:B------:R-:W-:Y:S02]  /*1090*/  SHF.L.U32 R0, R0, R3, RZ ;  /* 0x0000000300007219 */ /* 0x000fe400000006ff */
[----:B------:R-:W-:Y:S02]  /*10a0*/  SEL R5, RZ, 0x1, !P1 ;  /* 0x00000001ff057807 */ /* 0x000fe40004800000 */
[----:B------:R-:W-:-:S05]  /*10b0*/  SEL R2, RZ, 0x2, !P1 ;  /* 0x00000002ff027807 */ /* 0x000fca0004800000 */
[----:B------:R-:W-:-:S05]  /*10c0*/  IMAD.IADD R2, R5, 0x1, R2 ;  /* 0x0000000105027824 */ /* 0x000fca00078e0202 */
[----:B------:R-:W-:Y:S02]  /*10d0*/  PRMT R8, R2, 0x7610, R8 ;  /* 0x0000761002087816 */ /* 0x000fe40000000008 */
.L_x_17:
[----:B------:R-:W-:Y:S05]  /*10e0*/  @!P0 BRA `(.L_x_18) ;  /* 0x0000000000b88947 */ /* 0x000fea0003800000 */
[----:B------:R-:W1:Y:S01]  /*10f0*/  LDC.64 R4, c[0x0][0xb18] ;  /* 0x0002c600ff047b82 */ /* 0x000e620000000a00 */
[----:B------:R-:W-:-:S07]  /*1100*/  ISETP.NE.AND P0, PT, R9, 0x1, PT ;  /* 0x000000010900780c */ /* 0x000fce0003f05270 */
[----:B------:R-:W2:Y:S08]  /*1110*/  LDC R14, c[0x0][0xb0c] ;  /* 0x0002c300ff0e7b82 */ /* 0x000eb00000000800 */
[----:B------:R-:W3:Y:S08]  /*1120*/  LDC R13, c[0x0][0x370] ;  /* 0x0000dc00ff0d7b82 */ /* 0x000ef00000000800 */
[----:B------:R-:W4:Y:S01]  /*1130*/  LDC R16, c[0x0][0x374] ;  /* 0x0000dd00ff107b82 */ /* 0x000f220000000800 */
[----:B-1----:R-:W-:-:S07]  /*1140*/  ISETP.NE.AND P1, PT, R4, 0x1, PT ;  /* 0x000000010400780c */ /* 0x002fce0003f25270 */
[----:B------:R-:W3:Y:S01]  /*1150*/  LDC.64 R6, c[0x0][0xb10] ;  /* 0x0002c400ff067b82 */ /* 0x000ee20000000a00 */
[----:B--2---:R-:W-:-:S07]  /*1160*/  ISETP.NE.AND P2, PT, R14, 0x1, PT ;  /* 0x000000010e00780c */ /* 0x004fce0003f45270 */
[----:B------:R-:W1:Y:S08]  /*1170*/  LDC R12, c[0x0][0xb20] ;  /* 0x0002c800ff0c7b82 */ /* 0x000e700000000800 */
[----:B------:R-:W2:Y:S01]  /*1180*/  LDC.64 R2, c[0x0][0xb28] ;  /* 0x0002ca00ff027b82 */ /* 0x000ea20000000a00 */
[----:B----4-:R-:W-:-:S04]  /*1190*/  IMAD.HI.U32 R15, R16, R5, RZ ;  /* 0x00000005100f7227 */ /* 0x010fc800078e00ff */
[----:B------:R-:W-:-:S04]  /*11a0*/  IMAD.HI.U32 R5, R20, R5, RZ ;  /* 0x0000000514057227 */ /* 0x000fc800078e00ff */
[----:B---3--:R-:W-:-:S04]  /*11b0*/  IMAD.HI.U32 R18, R13, R6, RZ ;  /* 0x000000060d127227 */ /* 0x008fc800078e00ff */
[C---:B------:R-:W-:Y:S01]  /*11c0*/  IMAD.HI.U32 R22, R11.reuse, R6, RZ ;  /* 0x000000060b167227 */ /* 0x040fe200078e00ff */
[-C--:B------:R-:W-:Y:S02]  /*11d0*/  @P2 SHF.R.U32.HI R13, RZ, R7.reuse, R18 ;  /* 0x00000007ff0d2219 */ /* 0x080fe40000011612 */
[-C--:B-1----:R-:W-:Y:S02]  /*11e0*/  @P1 SHF.R.U32.HI R16, RZ, R12.reuse, R15 ;  /* 0x0000000cff101219 */ /* 0x082fe4000001160f */
[----:B------:R-:W-:Y:S02]  /*11f0*/  SHF.R.U32.HI R5, RZ, R12, R5 ;  /* 0x0000000cff057219 */ /* 0x000fe40000011605 */
[----:B------:R-:W-:Y:S02]  /*1200*/  SHF.R.U32.HI R22, RZ, R7, R22 ;  /* 0x00000007ff167219 */ /* 0x000fe40000011616 */
[----:B------:R-:W-:Y:S01]  /*1210*/  SEL R5, R20, R5, !P1 ;  /* 0x0000000514057207 */ /* 0x000fe20004800000 */
[----:B--2---:R-:W-:Y:S01]  /*1220*/  IMAD.HI.U32 R18, R16, R2, RZ ;  /* 0x0000000210127227 */ /* 0x004fe200078e00ff */
[----:B------:R-:W-:-:S02]  /*1230*/  SEL R21, R11, R22, !P2 ;  /* 0x000000160b157207 */ /* 0x000fc40005000000 */
[----:B------:R-:W-:Y:S01]  /*1240*/  IADD3 R7, PT, PT, -R5, RZ, RZ ;  /* 0x000000ff05077210 */ /* 0x000fe20007ffe1ff */
[----:B------:R-:W-:Y:S01]  /*1250*/  IMAD.HI.U32 R6, R13, R2, RZ ;  /* 0x000000020d067227 */ /* 0x000fe200078e00ff */
[----:B------:R-:W-:-:S03]  /*1260*/  @P0 SHF.R.U32.HI R16, RZ, R3, R18 ;  /* 0x00000003ff100219 */ /* 0x000fc60000011612 */
[----:B------:R-:W-:Y:S01]  /*1270*/  IMAD R7, R4, R7, R20 ;  /* 0x0000000704077224 */ /* 0x000fe200078e0214 */
[----:B------:R-:W-:Y:S01]  /*1280*/  @P0 SHF.R.U32.HI R13, RZ, R3, R6 ;  /* 0x00000003ff0d0219 */ /* 0x000fe20000011606 */
[----:B------:R-:W-:-:S04]  /*1290*/  IMAD R16, R16, R9, RZ ;  /* 0x0000000910107224 */ /* 0x000fc800078e02ff */
[----:B------:R-:W-:Y:S01]  /*12a0*/  IMAD R6, R13, R9, RZ ;  /* 0x000000090d067224 */ /* 0x000fe200078e02ff */
[----:B------:R-:W-:-:S04]  /*12b0*/  ISETP.GE.AND P1, PT, R5, R16, PT ;  /* 0x000000100500720c */ /* 0x000fc80003f26270 */
[----:B------:R-:W-:Y:S01]  /*12c0*/  ISETP.GE.OR P1, PT, R21, R6, P1 ;  /* 0x000000061500720c */ /* 0x000fe20000f26670 */
[----:B------:R-:W-:-:S05]  /*12d0*/  IMAD.HI.U32 R6, R5, R2, RZ ;  /* 0x0000000205067227 */ /* 0x000fca00078e00ff */
[----:B------:R-:W-:-:S04]  /*12e0*/  SHF.R.U32.HI R6, RZ, R3, R6 ;  /* 0x00000003ff067219 */ /* 0x000fc80000011606 */
[----:B------:R-:W-:-:S03]  /*12f0*/  SEL R6, R5, R6, !P0 ;  /* 0x0000000605067207 */ /* 0x000fc60004000000 */
[----:B------:R-:W-:Y:S01]  /*1300*/  @!P1 IMAD.HI.U32 R12, R21, R2, RZ ;  /* 0x00000002150c9227 */ /* 0x000fe200078e00ff */
[----:B------:R-:W-:-:S04]  /*1310*/  IADD3 R2, PT, PT, -R6, RZ, RZ ;  /* 0x000000ff06027210 */ /* 0x000fc80007ffe1ff */
[----:B------:R-:W-:Y:S01]  /*1320*/  @!P1 SHF.R.U32.HI R12, RZ, R3, R12 ;  /* 0x00000003ff0c9219 */ /* 0x000fe2000001160c */
[----:B------:R-:W-:-:S03]  /*1330*/  IMAD R2, R9, R2, R5 ;  /* 0x0000000209027224 */ /* 0x000fc600078e0205 */
[----:B------:R-:W-:-:S05]  /*1340*/  @!P1 SEL R3, R21, R12, !P0 ;  /* 0x0000000c15039207 */ /* 0x000fca0004000000 */
[--C-:B------:R-:W-:Y:S02]  /*1350*/  @!P1 IMAD.IADD R6, R6, 0x1, -R3.reuse ;  /* 0x0000000106069824 */ /* 0x100fe400078e0a03 */
[----:B------:R-:W-:Y:S01]  /*1360*/  @!P1 IMAD R3, R2, R13, R3 ;  /* 0x0000000d02039224 */ /* 0x000fe200078e0203 */
[----:B------:R-:W-:Y:S01]  /*1370*/  IADD3 R2, PT, PT, -R21, RZ, RZ ;  /* 0x000000ff15027210 */ /* 0x000fe20007ffe1ff */
[----:B------:R-:W-:Y:S02]  /*1380*/  @!P1 IMAD R5, R6, R9, R21 ;  /* 0x0000000906059224 */ /* 0x000fe400078e0215 */
[----:B------:R-:W-:Y:S02]  /*1390*/  @!P1 IMAD.MOV.U32 R21, RZ, RZ, R3 ;  /* 0x000000ffff159224 */ /* 0x000fe400078e0003 */
[----:B------:R-:W-:Y:S02]  /*13a0*/  IMAD R2, R14, R2, R11 ;  /* 0x000000020e027224 */ /* 0x000fe400078e020b */
[----:B------:R-:W-:-:S02]  /*13b0*/  IMAD R20, R5, R4, R7 ;  /* 0x0000000405147224 */ /* 0x000fc400078e0207 */
[----:B------:R-:W-:Y:S02]  /*13c0*/  IMAD R21, R21, R14, R2 ;  /* 0x0000000e15157224 */ /* 0x000fe400078e0202 */
.L_x_18:
[----:B------:R-:W-:Y:S05]  /*13d0*/  BRA.U UP3, `(.L_x_19) ;  /* 0x0000000103407547 */ /* 0x000fea000b800000 */
[----:B------:R-:W1:Y:S08]  /*13e0*/  LDC.64 R4, c[0x0][0xb10] ;  /* 0x0002c400ff047b82 */ /* 0x000e700000000a00 */
[----:B------:R-:W2:Y:S08]  /*13f0*/  LDC.64 R2, c[0x0][0xb18] ;  /* 0x0002c600ff027b82 */ /* 0x000eb00000000a00 */
[----:B------:R-:W3:Y:S08]  /*1400*/  LDC R6, c[0x0][0xb20] ;  /* 0x0002c800ff067b82 */ /* 0x000ef00000000800 */
[----:B------:R-:W4:Y:S01]  /*1410*/  LDC R12, c[0x0][0xb0c] ;  /* 0x0002c300ff0c7b82 */ /* 0x000f220000000800 */
[----:B-1----:R-:W-:-:S05]  /*1420*/  IMAD.HI.U32 R4, R21, R4, RZ ;  /* 0x0000000415047227 */ /* 0x002fca00078e00ff */
[----:B------:R-:W-:Y:S01]  /*1430*/  SHF.R.U32.HI R4, RZ, R5, R4 ;  /* 0x00000005ff047219 */ /* 0x000fe20000011604 */
[----:B--2---:R-:W-:Y:S01]  /*1440*/  IMAD.HI.U32 R3, R20, R3, RZ ;  /* 0x0000000314037227 */ /* 0x004fe200078e00ff */
[----:B------:R-:W-:-:S04]  /*1450*/  ISETP.NE.AND P0, PT, R2, 0x1, PT ;  /* 0x000000010200780c */ /* 0x000fc80003f05270 */
[----:B---3--:R-:W-:-:S04]  /*1460*/  SHF.R.U32.HI R3, RZ, R6, R3 ;  /* 0x00000006ff037219 */ /* 0x008fc80000011603 */
[----:B------:R-:W-:Y:S02]  /*1470*/  SEL R3, R20, R3, !P0 ;  /* 0x0000000314037207 */ /* 0x000fe40004000000 */
[----:B----4-:R-:W-:-:S04]  /*1480*/  ISETP.NE.AND P1, PT, R12, 0x1, PT ;  /* 0x000000010c00780c */ /* 0x010fc80003f25270 */
[----:B------:R-:W-:-:S05]  /*1490*/  SEL R6, R21, R4, !P1 ;  /* 0x0000000415067207 */ /* 0x000fca0004800000 */
[----:B------:R-:W-:Y:S02]  /*14a0*/  IMAD.IADD R4, R3, 0x1, -R6 ;  /* 0x0000000103047824 */ /* 0x000fe400078e0a06 */
[----:B------:R-:W-:Y:S02]  /*14b0*/  IMAD.IADD R3, R6, 0x1, -R3 ;  /* 0x0000000106037824 */ /* 0x000fe400078e0a03 */
[----:B------:R-:W-:Y:S02]  /*14c0*/  IMAD R21, R4, R12, R21 ;  /* 0x0000000c04157224 */ /* 0x000fe400078e0215 */
[----:B------:R-:W-:Y:S02]  /*14d0*/  IMAD R20, R3, R2, R20 ;  /* 0x0000000203147224 */ /* 0x000fe400078e0214 */
.L_x_19:
[----:B------:R-:W-:Y:S05]  /*14e0*/  BRA.U !UP1, `(.L_x_20) ;  /* 0x00000001090c7547 */ /* 0x000fea000b800000 */
[----:B------:R-:W-:Y:S01]  /*14f0*/  UCGABAR_WAIT ;  /* 0x0000000000007dc7 */ /* 0x000fe20008000000 */
[----:B------:R-:W-:Y:S01]  /*1500*/  CCTL.IVALL ;  /* 0x00000000ff00798f */ /* 0x000fe20002000000 */
[----:B------:R-:W-:Y:S05]  /*1510*/  BRA `(.L_x_21) ;  /* 0x0000000000047947 */ /* 0x000fea0003800000 */
.L_x_20:
[----:B------:R-:W-:Y:S06]  /*1520*/  BAR.SYNC.DEFER_BLOCKING 0x0 ;  /* 0x0000000000007b1d */ /* 0x000fec0000010000 */
.L_x_21:
[----:B------:R-:W-:Y:S05]  /*1530*/  BRA.U UP2, `(.L_x_22) ;  /* 0x0000001102b87547 */ /* 0x000fea000b800000 */
[----:B------:R-:W1:Y:S01]  /*1540*/  LDCU UR15, c[0x0][0x38c] ;  /* 0x00007180ff0f77ac */ /* 0x000e620008000800 */
[----:B------:R-:W2:Y:S01]  /*1550*/  LDC R9, c[0x0][0x370] ;  /* 0x0000dc00ff097b82 */ /* 0x000ea20000000800 */
[C---:B------:R-:W-:Y:S01]  /*1560*/  IMAD.SHL.U32 R17, R11.reuse, 0x40, RZ ;  /* 0x000000400b117824 */ /* 0x040fe200078e00ff */
[----:B------:R-:W-:Y:S01]  /*1570*/  PLOP3.LUT P1, PT, PT, PT, UP5, 0x80, 0x8 ;  /* 0x000000000008781c */ /* 0x000fe20003f2f058 */
[----:B------:R-:W-:Y:S01]  /*1580*/  HFMA2 R15, -RZ, RZ, 0, 5.9604644775390625e-08 ;  /* 0x00000001ff0f7431 */ /* 0x000fe200000001ff */
[----:B------:R-:W-:Y:S01]  /*1590*/  UISETP.NE.AND UP1, UPT, UR10, URZ, UPT ;  /* 0x000000ff0a00728c */ /* 0x000fe2000bf25270 */
[----:B------:R-:W-:Y:S01]  /*15a0*/  HFMA2 R12, -RZ, RZ, 0, 0 ;  /* 0x00000000ff0c7431 */ /* 0x000fe200000001ff */
[----:B------:R-:W-:Y:S01]  /*15b0*/  ISETP.NE.AND P4, PT, R10, RZ, P5 ;  /* 0x000000ff0a00720c */ /* 0x000fe20002f85270 */
[----:B------:R-:W-:Y:S01]  /*15c0*/  IMAD.SHL.U32 R16, R11, 0x80, RZ ;  /* 0x000000800b107824 */ /* 0x000fe200078e00ff */
[----:B------:R-:W3:Y:S01]  /*15d0*/  LDC R0, c[0x0][0x374] ;  /* 0x0000dd00ff007b82 */ /* 0x000ee20000000800 */
[----:B------:R-:W-:Y:S01]  /*15e0*/  PLOP3.LUT P1, PT, P1, PT, PT, 0x8, 0x80 ;  /* 0x000000000080781c */ /* 0x000fe20000f2e170 */
[----:B------:R-:W-:Y:S01]  /*15f0*/  IMAD.MOV.U32 R14, RZ, RZ, RZ ;  /* 0x000000ffff0e7224 */ /* 0x000fe200078e00ff */
[----:B------:R-:W-:Y:S01]  /*1600*/  MOV R8, 0x1 ;  /* 0x0000000100087802 */ /* 0x000fe20000000f00 */
[----:B------:R-:W-:Y:S01]  /*1610*/  IMAD.MOV.U32 R10, RZ, RZ, RZ ;  /* 0x000000ffff0a7224 */ /* 0x000fe200078e00ff */
[----:B------:R-:W-:Y:S01]  /*1620*/  LOP3.LUT R17, R17, 0x40, RZ, 0xc0, !PT ;  /* 0x0000004011117812 */ /* 0x000fe200078ec0ff */
[----:B------:R-:W4:Y:S01]  /*1630*/  LDCU.64 UR24, c[0x0][0x348] ;  /* 0x00006900ff1877ac */ /* 0x000f220008000a00 */
[----:B-1----:R-:W-:-:S02]  /*1640*/  UIADD3 UR4, UPT, UPT, UR15, 0x3f, URZ ;  /* 0x0000003f0f047890 */ /* 0x002fc4000fffe0ff */
[----:B------:R-:W-:Y:S02]  /*1650*/  USEL UR7, UR7, 0x2, UP1 ;  /* 0x0000000207077887 */ /* 0x000fe40008800000 */
[----:B------:R-:W-:Y:S01]  /*1660*/  USHF.R.S32.HI UR22, URZ, 0x1f, UR4 ;  /* 0x0000001fff167899 */ /* 0x000fe20008011404 */
[----:B------:R-:W-:-:S03]  /*1670*/  UMOV UR13, URZ ;  /* 0x000000ff000d7c82 */ /* 0x000fc60008000000 */
[----:B------:R-:W-:Y:S02]  /*1680*/  ULEA.HI UR22, UR22, UR4, URZ, 0x6 ;  /* 0x0000000416167291 */ /* 0x000fe4000f8f30ff */
[----:B------:R-:W-:Y:S02]  /*1690*/  UIADD3 UR4, UPT, UPT, UR15, -0x1, URZ ;  /* 0xffffffff0f047890 */ /* 0x000fe4000fffe0ff */
[----:B------:R-:W-:Y:S02]  /*16a0*/  USHF.R.S32.HI UR22, URZ, 0x6, UR22 ;  /* 0x00000006ff167899 */ /* 0x000fe40008011416 */
[----:B------:R-:W-:Y:S02]  /*16b0*/  UISETP.GE.U32.AND UP2, UPT, UR4, -0x7f, UPT ;  /* 0xffffff810400788c */ /* 0x000fe4000bf46070 */
[----:B------:R-:W-:Y:S02]  /*16c0*/  UISETP.LT.U32.AND UP0, UPT, UR22, 0x4, UPT ;  /* 0x000000041600788c */ /* 0x000fe4000bf01070 */
[----:B------:R-:W-:-:S02]  /*16d0*/  UIADD3 UR15, UPT, UPT, UR15, 0x7e, URZ ;  /* 0x0000007e0f0f7890 */ /* 0x000fc4000fffe0ff */
[----:B------:R-:W-:-:S04]  /*16e0*/  USEL UR21, UR22, 0x4, UP0 ;  /* 0x0000000416157887 */ /* 0x000fc80008000000 */
[----:B------:R-:W-:Y:S02]  /*16f0*/  UIADD3 UR6, UPT, UPT, UR21, -0x1, URZ ;  /* 0xffffffff15067890 */ /* 0x000fe4000fffe0ff */
[----:B------:R-:W-:Y:S02]  /*1700*/  @UP2 UIADD3 UR6, UPT, UPT, UR21, URZ, URZ ;  /* 0x000000ff15062290 */ /* 0x000fe4000fffe0ff */
[----:B------:R-:W-:Y:S02]  /*1710*/  UIADD3 UR14, UPT, UPT, UR22, -UR21, URZ ;  /* 0x80000015160e7290 */ /* 0x000fe4000fffe0ff */
[----:B------:R-:W-:Y:S02]  /*1720*/  UIADD3 UR5, UPT, UPT, UR6, 0x1, URZ ;  /* 0x0000000106057890 */ /* 0x000fe4000fffe0ff */
[----:B--2-4-:R-:W-:-:S12]  /*1730*/  UIADD3 UR6, UPT, UPT, -UR6, URZ, URZ ;  /* 0x000000ff06067290 */ /* 0x014fd8000fffe1ff */
.L_x_42:
[----:B------:R-:W-:Y:S01]  /*1740*/  UISETP.NE.AND UP0, UPT, UR37, URZ, UPT ;  /* 0x000000ff2500728c */ /* 0x000fe2000bf05270 */
[----:B------:R-:W1:Y:S08]  /*1750*/  S2UR UR37, SR_CgaCtaId ;  /* 0x00000000002579c3 */ /* 0x000e700000008800 */
[----:B------:R-:W-:Y:S05]  /*1760*/  BRA.U UP0, `(.L_x_23) ;  /* 0x0000000100347547 */ /* 0x000fea000b800000 */
[----:B------:R-:W2:Y:S01]  /*1770*/  S2R R2, SR_CgaCtaId ;  /* 0x0000000000027919 */ /* 0x000ea20000008800 */
[----:B------:R-:W-:-:S04]  /*1780*/  MOV R3, 0x400 ;  /* 0x0000040000037802 */ /* 0x000fc80000000f00 */
[----:B--2---:R-:W-:Y:S02]  /*1790*/  LEA R3, R2, R3, 0x18 ;  /* 0x0000000302037211 */ /* 0x004fe400078ec0ff */
[----:B------:R-:W-:-:S03]  /*17a0*/  SHF.L.U32 R2, R8, 0x1f, RZ ;  /* 0x0000001f08027819 */ /* 0x000fc600000006ff */
[----:B------:R-:W-:-:S04]  /*17b0*/  IMAD R3, R10, 0x8, R3 ;  /* 0x000000080a037824 */ /* 0x000fc800078e0203 */
[----:B------:R-:W2:Y:S02]  /*17c0*/  SYNCS.PHASECHK.TRANS64.TRYWAIT P0, [R3+URZ+0xe0], R2 ;  /* 0x0000e002030075a7 */ /* 0x000ea400080011ff */
[----:B--2---:R-:W-:Y:S05]  /*17d0*/  @!P0 BRA `(.L_x_24) ;  /* 0x0000007000808947 */ /* 0x004fea0003800000 */
.L_x_123:
[----:B------:R-:W-:Y:S01]  /*17e0*/  VIADD R10, R10, 0x1 ;  /* 0x000000010a0a7836 */ /* 0x000fe20000000000 */
[----:B------:R2:W-:Y:S04]  /*17f0*/  SYNCS.ARRIVE.TRANS64.A1T0 RZ, [R3+URZ+0xd0], RZ ;  /* 0x0000d0ff03ff79a7 */ /* 0x0005e800081000ff */
[----:B------:R-:W-:-:S04]  /*1800*/  ISETP.NE.AND P0, PT, R10, 0x2, PT ;  /* 0x000000020a00780c */ /* 0x000fc80003f05270 */
[----:B------:R-:W-:Y:S02]  /*1810*/  SEL R10, R10, RZ, P0 ;  /* 0x000000ff0a0a7207 */ /* 0x000fe40000000000 */
[----:B--2---:R-:W-:-:S04]  /*1820*/  SEL R3, RZ, 0x1, P0 ;  /* 0x00000001ff037807 */ /* 0x004fc80000000000 */
[----:B------:R-:W-:-:S07]  /*1830*/  LOP3.LUT R8, R8, R3, RZ, 0x3c, !PT ;  /* 0x0000000308087212 */ /* 0x000fce00078e3cff */
.L_x_23:
[----:B------:R-:W-:Y:S01]  /*1840*/  UMOV UR4, 0x400 ;  /* 0x0000040000047882 */ /* 0x000fe20000000000 */
[----:B------:R-:W-:Y:S01]  /*1850*/  LEA.HI R3, R21, R21, RZ, 0x1 ;  /* 0x0000001515037211 */ /* 0x000fe200078f08ff */
[----:B-1----:R-:W-:Y:S01]  /*1860*/  ULEA UR4, UR37, UR4, 0x18 ;  /* 0x0000000425047291 */ /* 0x002fe2000f8ec0ff */
[----:B------:R-:W-:Y:S01]  /*1870*/  SHF.L.U32 R2, R15, 0x1f, RZ ;  /* 0x0000001f0f027819 */ /* 0x000fe200000006ff */
[----:B------:R-:W-:Y:S01]  /*1880*/  UISETP.GE.U32.AND UP0, UPT, UR15, 0x7f, UPT ;  /* 0x0000007f0f00788c */ /* 0x000fe2000bf06070 */
[----:B------:R-:W-:Y:S01]  /*1890*/  R2UR UR35, R16 ;  /* 0x00000000102372ca */ /* 0x000fe200000e0000 */
[----:B------:R-:W-:Y:S01]  /*18a0*/  ULEA UR8, UR13, UR4, 0x3 ;  /* 0x000000040d087291 */ /* 0x000fe2000f8e18ff */
[----:B------:R-:W-:Y:S01]  /*18b0*/  IMAD.SHL.U32 R3, R3, 0x80, RZ ;  /* 0x0000008003037824 */ /* 0x000fe200078e00ff */
[----:B------:R-:W-:Y:S01]  /*18c0*/  R2UR UR11, R17 ;  /* 0x00000000110b72ca */ /* 0x000fe200000e0000 */
[----:B------:R-:W-:-:S03]  /*18d0*/  UMOV UR23, URZ ;  /* 0x000000ff00177c82 */ /* 0x000fc60008000000 */
[----:B------:R-:W-:-:S03]  /*18e0*/  LOP3.LUT R3, R3, 0xffffff00, RZ, 0xc0, !PT ;  /* 0xffffff0003037812 */ /* 0x000fc600078ec0ff */
[----:B------:R1:W2:Y:S01]  /*18f0*/  SYNCS.PHASECHK.TRANS64.TRYWAIT P0, [UR8+0x20], R2 ;  /* 0x00002002ff0075a7 */ /* 0x0002a20008001108 */
[----:B------:R-:W-:Y:S02]  /*1900*/  R2UR UR9, R3 ;  /* 0x00000000030972ca */ /* 0x000fe400000e0000 */
[----:B------:R-:W-:-:S11]  /*1910*/  R2UR UR8, R20 ;  /* 0x00000000140872ca */ /* 0x000fd600000e0000 */
[----:B------:R-:W-:Y:S02]  /*1920*/  ULOP3.LUT UR35, UR9, 0x80, UR35, 0xf8, !UPT ;  /* 0x0000008009237892 */ /* 0x000fe4000f8ef823 */
[----:B------:R-:W-:Y:S01]  /*1930*/  ULEA UR11, UR8, UR11, 0x7 ;  /* 0x0000000b080b7291 */ /* 0x000fe2000f8e38ff */
[----:B------:R-:W-:Y:S11]  /*1940*/  BRA.U !UP0, `(.L_x_25) ;  /* 0x0000000108c07547 */ /* 0x000ff6000b800000 */
[----:B------:R-:W-:Y:S01]  /*1950*/  UMOV UR16, UR6 ;  /* 0x0000000600107c82 */ /* 0x000fe20008000000 */
[----:B------:R-:W-:Y:S01]  /*1960*/  UMOV UR17, UR13 ;  /* 0x0000000d00117c82 */ /* 0x000fe20008000000 */
[----:B------:R-:W-:-:S05]  /*1970*/  UMOV UR34, URZ ;  /* 0x000000ff00227c82 */ /* 0x000fca0008000000 */
.L_x_31:
[----:B------:R-:W-:Y:S01]  /*1980*/  ULEA UR33, UR17, UR4, 0x3 ;  /* 0x0000000411217291 */ /* 0x000fe2000f8e18ff */
[----:B------:R-:W-:Y:S01]  /*1990*/  @P5 MOV R3, 0x6000 ;  /* 0x0000600000035802 */ /* 0x000fe20000000f00 */
[----:B-12-4-:R-:W-:Y:S10]  /*19a0*/  @P0 BRA `(.L_x_26) ;  /* 0x00000000000c0947 */ /* 0x016ff40003800000 */
[----:B------:R-:W-:-:S04]  /*19b0*/  SHF.L.U32 R5, R15, 0x1f, RZ ;  /* 0x0000001f0f057819 */ /* 0x000fc800000006ff */
[----:B------:R-:W2:Y:S02]  /*19c0*/  SYNCS.PHASECHK.TRANS64.TRYWAIT P0, [UR33+0x20], R5 ;  /* 0x00002005ff0075a7 */ /* 0x000ea40008001121 */
[----:B--2---:R-:W-:Y:S05]  /*19d0*/  @!P0 BRA `(.L_x_27) ;  /* 0x0000007000148947 */ /* 0x004fea0003800000 */
.L_x_26:
[----:B------:R2:W-:Y:S01]  /*19e0*/  @P5 SYNCS.ARRIVE.TRANS64 RZ, [UR33], R3 ;  /* 0x00000003ffff59a7 */ /* 0x0005e20008000021 */
[----:B------:R-:W-:Y:S02]  /*19f0*/  ULOP3.LUT UR8, UR7, 0x2, URZ, 0xfc, !UPT ;  /* 0x0000000207087892 */ /* 0x000fe4000f8efcff */
[----:B------:R-:W-:Y:S02]  /*1a00*/  UIADD3 UR16, UPT, UPT, UR16, 0x1, URZ ;  /* 0x0000000110107890 */ /* 0x000fe4000fffe0ff */
[----:B------:R-:W-:Y:S02]  /*1a10*/  UISETP.NE.AND UP0, UPT, UR8, 0x2, UPT ;  /* 0x000000020800788c */ /* 0x000fe4000bf05270 */
[----:B------:R-:W-:-:S07]  /*1a20*/  UISETP.NE.AND UP2, UPT, UR16, 0x1, UPT ;  /* 0x000000011000788c */ /* 0x000fce000bf45270 */
[----:B------:R-:W-:Y:S05]  /*1a30*/  BRA.U UP0, `(.L_x_28) ;  /* 0x0000000100047547 */ /* 0x000fea000b800000 */
[----:B------:R-:W-:Y:S05]  /*1a40*/  BPT.TRAP 0x1 ;  /* 0x000000040000795c */ /* 0x000fea0000300000 */
.L_x_28:
[----:B------:R-:W-:Y:S04]  /*1a50*/  BSSY.RECONVERGENT B0, `(.L_x_29) ;  /* 0x0000003000007945 */ /* 0x000fe80003800200 */
[----:B------:R-:W-:Y:S05]  /*1a60*/  @!P4 BRA `(.L_x_30) ;  /* 0x000000000004c947 */ /* 0x000fea0003800000 */
[----:B------:R-:W-:Y:S05]  /*1a70*/  BPT.TRAP 0x1 ;  /* 0x000000040000795c */ /* 0x000fea0000300000 */
.L_x_30:
[----:B------:R-:W-:Y:S05]  /*1a80*/  BSYNC.RECONVERGENT B0 ;  /* 0x0000000000007941 */ /* 0x000fea0003800200 */
.L_x_29:
[----:B------:R-:W-:Y:S02]  /*1a90*/  UIADD3 UR13, UPT, UPT, UR17, 0x1, URZ ;  /* 0x00000001110d7890 */ /* 0x000fe4000fffe0ff */
[----:B------:R-:W-:Y:S02]  /*1aa0*/  ULEA UR32, UR17, UR4, 0xd ;  /* 0x0000000411207291 */ /* 0x000fe4000f8e68ff */
[----:B------:R-:W-:Y:S02]  /*1ab0*/  UISETP.NE.AND UP0, UPT, UR13, 0x4, UPT ;  /* 0x000000040d00788c */ /* 0x000fe4000bf05270 */
[----:B------:R-:W-:Y:S02]  /*1ac0*/  UIADD3 UR28, UP1, UPT, UR24, 0x80, URZ ;  /* 0x00000080181c7890 */ /* 0x000fe4000ff3e0ff */
[----:B------:R-:W-:Y:S02]  /*1ad0*/  USEL UR9, URZ, 0x1, UP0 ;  /* 0x00000001ff097887 */ /* 0x000fe40008000000 */
[----:B------:R-:W-:-:S02]  /*1ae0*/  USEL UR13, UR13, URZ, UP0 ;  /* 0x000000ff0d0d7287 */ /* 0x000fc40008000000 */
[----:B------:R-:W-:Y:S02]  /*1af0*/  UIADD3 UR26, UP0, UPT, UR24, 0x180, URZ ;  /* 0x00000180181a7890 */ /* 0x000fe4000ff1e0ff */
[----:B------:R-:W-:Y:S01]  /*1b00*/  ULEA UR8, UR13, UR4, 0x3 ;  /* 0x000000040d087291 */ /* 0x000fe2000f8e18ff */
[----:B------:R-:W-:Y:S01]  /*1b10*/  LOP3.LUT R15, R15, UR9, RZ, 0x3c, !PT ;  /* 0x000000090f0f7c12 */ /* 0x000fe2000f8e3cff */
[----:B------:R-:W-:Y:S02]  /*1b20*/  ULOP3.LUT UR33, UR33, 0xfefffff8, URZ, 0xc0, !UPT ;  /* 0xfefffff821217892 */ /* 0x000fe4000f8ec0ff */
[----:B------:R-:W-:Y:S01]  /*1b30*/  UIADD3.X UR29, UPT, UPT, URZ, UR25, URZ, UP1, !UPT ;  /* 0x00000019ff1d7290 */ /* 0x000fe20008ffe4ff */
[----:B-1----:R-:W-:Y:S01]  /*1b40*/  SHF.L.U32 R2, R15, 0x1f, RZ ;  /* 0x0000001f0f027819 */ /* 0x002fe200000006ff */
[----:B------:R-:W-:Y:S02]  /*1b50*/  UIADD3 UR32, UPT, UPT, UR32, 0x8400, URZ ;  /* 0x0000840020207890 */ /* 0x000fe4000fffe0ff */
[----:B------:R-:W-:Y:S01]  /*1b60*/  UIADD3.X UR27, UPT, UPT, URZ, UR25, URZ, UP0, !UPT ;  /* 0x00000019ff1b7290 */ /* 0x000fe200087fe4ff */
[----:B------:R4:W1:Y:S01]  /*1b70*/  SYNCS.PHASECHK.TRANS64.TRYWAIT P0, [UR8+0x20], R2 ;  /* 0x00002002ff0075a7 */ /* 0x0008620008001108 */
[----:B------:R-:W-:Y:S01]  /*1b80*/  ULEA UR8, UR17, UR4, 0xc ;  /* 0x0000000411087291 */ /* 0x000fe2000f8e60ff */
[----:B------:R-:W-:Y:S01]  /*1b90*/  UMOV UR18, 0x0 ;  /* 0x0000000000127882 */ /* 0x000fe20000000000 */
[----:B------:R-:W-:-:S02]  /*1ba0*/  UMOV UR19, 0x10000000 ;  /* 0x1000000000137882 */ /* 0x000fc40000000000 */
[----:B------:R-:W-:Y:S01]  /*1bb0*/  UIADD3 UR8, UPT, UPT, UR8, 0x10400, URZ ;  /* 0x0001040008087890 */ /* 0x000fe2000fffe0ff */
[----:B------:R2:W-:Y:S01]  /*1bc0*/  UTMALDG.3D.2CTA [UR32], [UR28], desc[UR18] ;  /* 0x000012201c0075b4 */ /* 0x0005e20008211000 */
[----:B------:R-:W-:Y:S01]  /*1bd0*/  UMOV UR10, UR34 ;  /* 0x00000022000a7c82 */ /* 0x000fe20008000000 */
[----:B------:R-:W-:Y:S01]  /*1be0*/  UMOV UR12, UR36 ;  /* 0x00000024000c7c82 */ /* 0x000fe20008000000 */
[----:B------:R-:W-:Y:S01]  /*1bf0*/  UMOV UR9, UR33 ;  /* 0x0000002100097c82 */ /* 0x000fe20008000000 */
[----:B------:R-:W-:Y:S01]  /*1c00*/  UMOV UR23, UR5 ;  /* 0x0000000500177c82 */ /* 0x000fe20008000000 */
[----:B------:R-:W-:-:S03]  /*1c10*/  UMOV UR17, UR13 ;  /* 0x0000000d00117c82 */ /* 0x000fc60008000000 */
[----:B------:R4:W-:Y:S01]  /*1c20*/  UTMALDG.3D.2CTA [UR8], [UR26], desc[UR18] ;  /* 0x000012081a0075b4 */ /* 0x0009e20008211000 */
[----:B--2---:R-:W-:Y:S01]  /*1c30*/  UIADD3 UR34, UPT, UPT, UR34, 0x40, URZ ;  /* 0x0000004022227890 */ /* 0x004fe2000fffe0ff */
[----:B------:R-:W-:Y:S11]  /*1c40*/  BRA.U UP2, `(.L_x_31) ;  /* 0xfffffffd024c7547 */ /* 0x000ff6000b83ffff */
.L_x_25:
[----:B----4-:R-:W-:Y:S01]  /*1c50*/  ULEA UR8, UR13, UR4, 0x3 ;  /* 0x000000040d087291 */ /* 0x010fe2000f8e18ff */
[----:B-1----:R-:W-:Y:S01]  /*1c60*/  SHF.L.U32 R2, R15, 0x1f, RZ ;  /* 0x0000001f0f027819 */ /* 0x002fe200000006ff */
[----:B------:R-:W-:Y:S01]  /*1c70*/  @!P1 SYNCS.ARRIVE.TRANS64.A1T0 RZ, [UR4+0x68], RZ ;  /* 0x000068ffffff99a7 */ /* 0x000fe20008100004 */
[----:B------:R-:W-:-:S06]  /*1c80*/  UISETP.GT.AND UP0, UPT, UR22, UR21, UPT ;  /* 0x000000151600728c */ /* 0x000fcc000bf04270 */
[----:B--2---:R1:W2:Y:S03]  /*1c90*/  SYNCS.PHASECHK.TRANS64.TRYWAIT P0, [UR8+0x20], R2 ;  /* 0x00002002ff0075a7 */ /* 0x0042a60008001108 */
[----:B------:R-:W-:Y:S05]  /*1ca0*/  BRA.U !UP0, `(.L_x_32) ;  /* 0x0000000108c07547 */ /* 0x000fea000b800000 */
[----:B------:R-:W-:Y:S01]  /*1cb0*/  UIADD3 UR26, UPT, UPT, UR14, UR23, URZ ;  /* 0x000000170e1a7290 */ /* 0x000fe2000fffe0ff */
[----:B------:R-:W-:-:S11]  /*1cc0*/  UMOV UR27, UR13 ;  /* 0x0000000d001b7c82 */ /* 0x000fd60008000000 */
.L_x_38:
[----:B------:R-:W-:Y:S01]  /*1cd0*/  ULEA UR17, UR27, UR4, 0x3 ;  /* 0x000000041b117291 */ /* 0x000fe2000f8e18ff */
[----:B--2---:R-:W-:Y:S01]  /*1ce0*/  @P5 MOV R3, 0x6000 ;  /* 0x0000600000035802 */ /* 0x004fe20000000f00 */
[----:B-12---:R-:W-:Y:S10]  /*1cf0*/  @P0 BRA `(.L_x_33) ;  /* 0x00000000000c0947 */ /* 0x006ff40003800000 */
[----:B------:R-:W-:-:S04]  /*1d00*/  SHF.L.U32 R5, R15, 0x1f, RZ ;  /* 0x0000001f0f057819 */ /* 0x000fc800000006ff */
[----:B------:R-:W2:Y:S02]  /*1d10*/  SYNCS.PHASECHK.TRANS64.TRYWAIT P0, [UR17+0x20], R5 ;  /* 0x00002005ff0075a7 */ /* 0x000ea40008001111 */
[----:B--2---:R-:W-:Y:S05]  /*1d20*/  @!P0 BRA `(.L_x_34) ;  /* 0x0000006c00588947 */ /* 0x004fea0003800000 */
.L_x_33:
[----:B------:R2:W-:Y:S01]  /*1d30*/  @P5 SYNCS.ARRIVE.TRANS64 RZ, [UR17], R3 ;  /* 0x00000003ffff59a7 */ /* 0x0005e20008000011 */
[----:B------:R-:W-:-:S04]  /*1d40*/  ULOP3.LUT UR8, UR7, 0x2, URZ, 0xfc, !UPT ;  /* 0x0000000207087892 */ /* 0x000fc8000f8efcff */
[----:B------:R-:W-:-:S09]  /*1d50*/  UISETP.NE.AND UP0, UPT, UR8, 0x2, UPT ;  /* 0x000000020800788c */ /* 0x000fd2000bf05270 */
[----:B------:R-:W-:Y:S05]  /*1d60*/  BRA.U UP0, `(.L_x_35) ;  /* 0x0000000100047547 */ /* 0x000fea000b800000 */
[----:B------:R-:W-:Y:S05]  /*1d70*/  BPT.TRAP 0x1 ;  /* 0x000000040000795c */ /* 0x000fea0000300000 */
.L_x_35:
[----:B------:R-:W-:Y:S04]  /*1d80*/  BSSY.RECONVERGENT B0, `(.L_x_36) ;  /* 0x0000003000007945 */ /* 0x000fe80003800200 */
[----:B------:R-:W-:Y:S05]  /*1d90*/  @!P4 BRA `(.L_x_37) ;  /* 0x000000000004c947 */ /* 0x000fea0003800000 */
[----:B------:R-:W-:Y:S05]  /*1da0*/  BPT.TRAP 0x1 ;  /* 0x000000040000795c */ /* 0x000fea0000300000 */
.L_x_37:
[----:B------:R-:W-:Y:S05]  /*1db0*/  BSYNC.RECONVERGENT B0 ;  /* 0x0000000000007941 */ /* 0x000fea0003800200 */
.L_x_36:
        /* <DEDUP_REMOVED lines=9> */
[----:B------:R-:W-:Y:S02]  /*1e50*/  USHF.L.U32 UR18, UR23, 0x6, URZ ;  /* 0x0000000617127899 */ /* 0x000fe400080006ff */
[----:B------:R-:W-:Y:S01]  /*1e60*/  ULOP3.LUT UR17, UR17, 0xfefffff8, URZ, 0xc0, !UPT ;  /* 0xfefffff811117892 */ /* 0x000fe2000f8ec0ff */
[----:B-1----:R-:W-:Y:S01]  /*1e70*/  SHF.L.U32 R2, R15, 0x1f, RZ ;  /* 0x0000001f0f027819 */ /* 0x002fe200000006ff */
[----:B------:R-:W-:Y:S02]  /*1e80*/  UIADD3 UR16, UPT, UPT, UR16, 0x8400, URZ ;  /* 0x0000840010107890 */ /* 0x000fe4000fffe0ff */
[----:B------:R-:W-:Y:S01]  /*1e90*/  UIADD3.X UR33, UPT, UPT, URZ, UR25, URZ, UP1, !UPT ;  /* 0x00000019ff217290 */ /* 0x000fe20008ffe4ff */
[----:B------:R4:W1:Y:S01]  /*1ea0*/  SYNCS.PHASECHK.TRANS64.TRYWAIT P0, [UR8+0x20], R2 ;  /* 0x00002002ff0075a7 */ /* 0x0008620008001108 */
[----:B------:R-:W-:-:S02]  /*1eb0*/  ULEA UR8, UR27, UR4, 0xc ;  /* 0x000000041b087291 */ /* 0x000fc4000f8e60ff */
[----:B------:R-:W-:Y:S02]  /*1ec0*/  UIADD3.X UR31, UPT, UPT, URZ, UR25, URZ, UP0, !UPT ;  /* 0x00000019ff1f7290 */ /* 0x000fe400087fe4ff */
[----:B------:R-:W-:Y:S01]  /*1ed0*/  UIADD3 UR8, UPT, UPT, UR8, 0x10400, URZ ;  /* 0x0001040008087890 */ /* 0x000fe2000fffe0ff */
[----:B------:R-:W-:Y:S01]  /*1ee0*/  UMOV UR28, 0x0 ;  /* 0x00000000001c7882 */ /* 0x000fe20000000000 */
[----:B------:R-:W-:Y:S01]  /*1ef0*/  UMOV UR29, 0x10000000 ;  /* 0x10000000001d7882 */ /* 0x000fe20000000000 */
[----:B------:R-:W-:Y:S01]  /*1f00*/  UMOV UR19, UR35 ;  /* 0x0000002300137c82 */ /* 0x000fe20008000000 */
[----:B------:R-:W-:Y:S01]  /*1f10*/  UMOV UR20, UR36 ;  /* 0x0000002400147c82 */ /* 0x000fe20008000000 */
[----:B------:R-:W-:Y:S01]  /*1f20*/  UMOV UR12, UR36 ;  /* 0x00000024000c7c82 */ /* 0x000fe20008000000 */
[----:B------:R-:W-:Y:S01]  /*1f30*/  UMOV UR9, UR17 ;  /* 0x0000001100097c82 */ /* 0x000fe20008000000 */
[----:B------:R-:W-:Y:S01]  /*1f40*/  UMOV UR10, UR18 ;  /* 0x00000012000a7c82 */ /* 0x000fe20008000000 */
[----:B------:R4:W-:Y:S01]  /*1f50*/  UTMALDG.3D.2CTA [UR16], [UR32], desc[UR28] ;  /* 0x00001c10200075b4 */ /* 0x0009e20008211000 */
[----:B------:R-:W-:Y:S01]  /*1f60*/  UIADD3 UR23, UPT, UPT, UR23, 0x1, URZ ;  /* 0x0000000117177890 */ /* 0x000fe2000fffe0ff */
[----:B------:R-:W-:-:S03]  /*1f70*/  UMOV UR27, UR13 ;  /* 0x0000000d001b7c82 */ /* 0x000fc60008000000 */
[----:B------:R-:W-:Y:S01]  /*1f80*/  UISETP.NE.AND UP0, UPT, UR23, UR26, UPT ;  /* 0x0000001a1700728c */ /* 0x000fe2000bf05270 */
[----:B------:R4:W-:Y:S08]  /*1f90*/  UTMALDG.3D.2CTA [UR8], [UR30], desc[UR28] ;  /* 0x00001c081e0075b4 */ /* 0x0009f00008211000 */
[----:B----4-:R-:W-:Y:S05]  /*1fa0*/  BRA.U UP0, `(.L_x_38) ;  /* 0xfffffffd00487547 */ /* 0x010fea000b83ffff */
.L_x_32:
[----:B-1----:R-:W-:Y:S01]  /*1fb0*/  LEA R2, R14, UR4, 0x3 ;  /* 0x000000040e027c11 */ /* 0x002fe2000f8e18ff */
[----:B------:R-:W-:Y:S01]  /*1fc0*/  NOP ;  /* 0x0000000000007918 */ /* 0x000fe20000000000 */
[----:B--2---:R-:W-:Y:S02]  /*1fd0*/  SHF.L.U32 R3, R12, 0x1f, RZ ;  /* 0x0000001f0c037819 */ /* 0x004fe400000006ff */
[----:B------:R-:W-:Y:S02]  /*1fe0*/  LEA R4, R14, UR4, 0x4 ;  /* 0x000000040e047c11 */ /* 0x000fe4000f8e20ff */
[----:B------:R-:W1:Y:S02]  /*1ff0*/  SYNCS.PHASECHK.TRANS64.TRYWAIT P0, [R2+URZ+0x70], R3 ;  /* 0x00007003020075a7 */ /* 0x000e6400080011ff */
[----:B-1----:R-:W-:Y:S05]  /*2000*/  @!P0 BRA `(.L_x_39) ;  /* 0x0000006800b88947 */ /* 0x002fea0003800000 */
.L_x_126:
[----:B------:R-:W2:Y:S01]  /*2010*/  LDS.128 R4, [R4+0x100] ;  /* 0x0001000004047984 */ /* 0x000ea20000000c00 */
[----:B------:R-:W-:Y:S01]  /*2020*/  ISETP.GE.AND P0, PT, R72, 0x1, PT ;  /* 0x000000014800780c */ /* 0x000fe20003f06270 */
[----:B-1----:R-:W-:Y:S01]  /*2030*/  VIADD R2, R2, 0x80 ;  /* 0x0000008002027836 */ /* 0x002fe20000000000 */
[----:B------:R-:W-:Y:S01]  /*2040*/  @!PT LDS RZ, [RZ] ;  /* 0x00000000fffff984 */ /* 0x000fe20000000800 */
[----:B------:R-:W-:Y:S01]  /*2050*/  @!PT LDS RZ, [RZ] ;  /* 0x00000000fffff984 */ /* 0x000fe20000000800 */
[----:B------:R-:W-:Y:S01]  /*2060*/  @!PT LDS RZ, [RZ] ;  /* 0x00000000fffff984 */ /* 0x000fe20000000800 */
[----:B------:R-:W-:Y:S01]  /*2070*/  @!PT LDS RZ, [RZ] ;  /* 0x00000000fffff984 */ /* 0x000fe20000000800 */
[----:B------:R1:W-:Y:S06]  /*2080*/  MEMBAR.ALL.CTA ;  /* 0x0000000000007992 */ /* 0x0003ec0000008000 */
[----:B-1----:R-:W1:Y:S01]  /*2090*/  FENCE.VIEW.ASYNC.S ;  /* 0x00000000000073c6 */ /* 0x002e620000000000 */
[----:B------:R-:W-:-:S04]  /*20a0*/  PRMT R2, RZ, 0x654, R2 ;  /* 0x00000654ff027816 */ /* 0x000fc80000000002 */
[----:B-1----:R1:W-:Y:S01]  /*20b0*/  SYNCS.ARRIVE.TRANS64.RED.A1T0 RZ, [R2+URZ], RZ ;  /* 0x000000ff02ff79a7 */ /* 0x0023e200081004ff */
[----:B--2---:R-:W-:-:S13]  /*20c0*/  LOP3.LUT P2, RZ, R6, 0x1, RZ, 0xc0, !PT ;  /* 0x0000000106ff7812 */ /* 0x004fda000784c0ff */
[----:B------:R-:W-:Y:S01]  /*20d0*/  @P2 SHF.R.U32.HI R3, RZ, 0x10, R5 ;  /* 0x00000010ff032819 */ /* 0x000fe20000011605 */
[----:B------:R-:W-:Y:S01]  /*20e0*/  VOTEU.ANY UP0, P2 ;  /* 0x0000000000ff7886 */ /* 0x000fe20001000100 */
[----:B------:R-:W-:Y:S02]  /*20f0*/  @P2 MOV R13, R4 ;  /* 0x00000004000d2202 */ /* 0x000fe40000000f00 */
[----:B------:R-:W-:Y:S02]  /*2100*/  @P2 R2UR.BROADCAST UR8, R3 ;  /* 0x00000000030822ca */ /* 0x000fe400008e0000 */
[----:B------:R-:W-:-:S11]  /*2110*/  @P2 LOP3.LUT R11, R5, 0xffff, RZ, 0xc0, !PT ;  /* 0x0000ffff050b2812 */ /* 0x000fd600078ec0ff */
[----:B------:R-:W-:Y:S01]  /*2120*/  @UP0 UMOV UR36, UR8 ;  /* 0x0000000800240c82 */ /* 0x000fe20008000000 */
[----:B-1----:R-:W-:Y:S05]  /*2130*/  @!P0 BRA `(.L_x_40) ;  /* 0x0000000000b88947 */ /* 0x002fea0003800000 */
[----:B------:R-:W3:Y:S01]  /*2140*/  LDC.64 R4, c[0x0][0xb18] ;  /* 0x0002c600ff047b82 */ /* 0x000ee20000000a00 */
[----:B------:R-:W-:-:S07]  /*2150*/  ISETP.NE.AND P3, PT, R72, 0x1, PT ;  /* 0x000000014800780c */ /* 0x000fce0003f65270 */
[----:B------:R-:W1:Y:S08]  /*2160*/  LDC.64 R6, c[0x0][0xb10] ;  /* 0x0002c400ff067b82 */ /* 0x000e700000000a00 */
[----:B------:R-:W2:Y:S08]  /*2170*/  LDC R18, c[0x0][0xb20] ;  /* 0x0002c800ff127b82 */ /* 0x000eb00000000800 */
[----:B------:R-:W4:Y:S01]  /*2180*/  LDC R20, c[0x0][0xb0c] ;  /* 0x0002c300ff147b82 */ /* 0x000f220000000800 */
[----:B---3--:R-:W-:Y:S01]  /*2190*/  IMAD.HI.U32 R19, R0, R5, RZ ;  /* 0x0000000500137227 */ /* 0x008fe200078e00ff */
[----:B------:R-:W-:-:S03]  /*21a0*/  ISETP.NE.AND P0, PT, R4, 0x1, PT ;  /* 0x000000010400780c */ /* 0x000fc60003f05270 */
[----:B------:R-:W-:-:S03]  /*21b0*/  IMAD.HI.U32 R5, R11, R5, RZ ;  /* 0x000000050b057227 */ /* 0x000fc600078e00ff */
[----:B------:R-:W3:Y:S01]  /*21c0*/  LDC.64 R2, c[0x0][0xb28] ;  /* 0x0002ca00ff027b82 */ /* 0x000ee20000000a00 */
[----:B-1----:R-:W-:-:S04]  /*21d0*/  IMAD.HI.U32 R22, R9, R6, RZ ;  /* 0x0000000609167227 */ /* 0x002fc800078e00ff */
[----:B------:R-:W-:Y:S01]  /*21e0*/  IMAD.HI.U32 R24, R13, R6, RZ ;  /* 0x000000060d187227 */ /* 0x000fe200078e00ff */
[----:B------:R-:W-:Y:S02]  /*21f0*/  SHF.R.U32.HI R22, RZ, R7, R22 ;  /* 0x00000007ff167219 */ /* 0x000fe40000011616 */
[-C--:B--2---:R-:W-:Y:S02]  /*2200*/  SHF.R.U32.HI R19, RZ, R18.reuse, R19 ;  /* 0x00000012ff137219 */ /* 0x084fe40000011613 */
[----:B------:R-:W-:Y:S02]  /*2210*/  SHF.R.U32.HI R18, RZ, R18, R5 ;  /* 0x00000012ff127219 */ /* 0x000fe40000011605 */
[----:B------:R-:W-:Y:S02]  /*2220*/  SEL R19, R0, R19, !P0 ;  /* 0x0000001300137207 */ /* 0x000fe40004000000 */
[----:B------:R-:W-:Y:S02]  /*2230*/  SHF.R.U32.HI R24, RZ, R7, R24 ;  /* 0x00000007ff187219 */ /* 0x000fe40000011618 */
[----:B----4-:R-:W-:-:S02]  /*2240*/  ISETP.NE.AND P1, PT, R20, 0x1, PT ;  /* 0x000000011400780c */ /* 0x010fc40003f25270 */
[----:B------:R-:W-:Y:S02]  /*2250*/  SEL R5, R11, R18, !P0 ;  /* 0x000000120b057207 */ /* 0x000fe40004000000 */
[----:B------:R-:W-:Y:S02]  /*2260*/  SEL R21, R9, R22, !P1 ;  /* 0x0000001609157207 */ /* 0x000fe40004800000 */
[----:B------:R-:W-:Y:S01]  /*2270*/  SEL R7, R13, R24, !P1 ;  /* 0x000000180d077207 */ /* 0x000fe20004800000 */
[----:B---3--:R-:W-:-:S04]  /*2280*/  IMAD.HI.U32 R22, R19, R2, RZ ;  /* 0x0000000213167227 */ /* 0x008fc800078e00ff */
[----:B------:R-:W-:Y:S01]  /*2290*/  IMAD.HI.U32 R6, R21, R2, RZ ;  /* 0x0000000215067227 */ /* 0x000fe200078e00ff */
[----:B------:R-:W-:-:S04]  /*22a0*/  @P3 SHF.R.U32.HI R19, RZ, R3, R22 ;  /* 0x00000003ff133219 */ /* 0x000fc80000011616 */
        /* <DEDUP_REMOVED lines=8> */
[----:B------:R-:W-:-:S04]  /*2330*/  @!P0 IMAD.HI.U32 R18, R7, R2, RZ ;  /* 0x0000000207128227 */ /* 0x000fc800078e00ff */
[----:B------:R-:W-:Y:S01]  /*2340*/  IMAD.MOV R2, RZ, RZ, -R6 ;  /* 0x000000ffff027224 */ /* 0x000fe200078e0a06 */
[----:B------:R-:W-:-:S03]  /*2350*/  @!P0 SHF.R.U32.HI R18, RZ, R3, R18 ;  /* 0x00000003ff128219 */ /* 0x000fc60000011612 */
[----:B------:R-:W-:Y:S01]  /*2360*/  IMAD R2, R72, R2, R5 ;  /* 0x0000000248027224 */ /* 0x000fe200078e0205 */
[----:B------:R-:W-:Y:S02]  /*2370*/  @!P0 SEL R3, R7, R18, !P3 ;  /* 0x0000001207038207 */ /* 0x000fe40005800000 */
[----:B------:R-:W-:-:S03]  /*2380*/  IADD3 R18, PT, PT, -R5, RZ, RZ ;  /* 0x000000ff05127210 */ /* 0x000fc60007ffe1ff */
[--C-:B------:R-:W-:Y:S02]  /*2390*/  @!P0 IMAD.IADD R6, R6, 0x1, -R3.reuse ;  /* 0x0000000106068824 */ /* 0x100fe400078e0a03 */
[----:B------:R-:W-:Y:S01]  /*23a0*/  @!P0 IMAD R3, R2, R21, R3 ;  /* 0x0000001502038224 */ /* 0x000fe200078e0203 */
[----:B------:R-:W-:Y:S01]  /*23b0*/  IADD3 R2, PT, PT, -R7, RZ, RZ ;  /* 0x000000ff07027210 */ /* 0x000fe20007ffe1ff */
[----:B------:R-:W-:Y:S02]  /*23c0*/  @!P0 IMAD R5, R72, R6, R7 ;  /* 0x0000000648058224 */ /* 0x000fe400078e0207 */
[----:B------:R-:W-:Y:S02]  /*23d0*/  IMAD R11, R4, R18, R11 ;  /* 0x00000012040b7224 */ /* 0x000fe400078e020b */
[----:B------:R-:W-:Y:S02]  /*23e0*/  @!P0 IMAD.MOV.U32 R7, RZ, RZ, R3 ;  /* 0x000000ffff078224 */ /* 0x000fe400078e0003 */
[----:B------:R-:W-:-:S02]  /*23f0*/  IMAD R2, R20, R2, R13 ;  /* 0x0000000214027224 */ /* 0x000fc400078e020d */
[----:B------:R-:W-:Y:S02]  /*2400*/  IMAD R11, R5, R4, R11 ;  /* 0x00000004050b7224 */ /* 0x000fe400078e020b */
[----:B------:R-:W-:Y:S02]  /*2410*/  IMAD R13, R7, R20, R2 ;  /* 0x00000014070d7224 */ /* 0x000fe400078e0202 */
.L_x_40:
[----:B------:R-:W1:Y:S02]  /*2420*/  LDCU UR8, c[0x0][0xb30] ;  /* 0x00016600ff0877ac */ /* 0x000e640008000800 */
[----:B-1----:R-:W-:-:S09]  /*2430*/  UISETP.NE.AND UP0, UPT, UR8, 0x1, UPT ;  /* 0x000000010800788c */ /* 0x002fd2000bf05270 */
[----:B------:R-:W-:Y:S05]  /*2440*/  BRA.U UP0, `(.L_x_41) ;  /* 0x0000000100407547 */ /* 0x000fea000b800000 */
[----:B------:R-:W1:Y:S08]  /*2450*/  LDC.64 R4, c[0x0][0xb10] ;  /* 0x0002c400ff047b82 */ /* 0x000e700000000a00 */
[----:B------:R-:W2:Y:S08]  /*2460*/  LDC.64 R2, c[0x0][0xb18] ;  /* 0x0002c600ff027b82 */ /* 0x000eb00000000a00 */
[----:B------:R-:W4:Y:S08]  /*2470*/  LDC R6, c[0x0][0xb20] ;  /* 0x0002c800ff067b82 */ /* 0x000f300000000800 */
[----:B------:R-:W3:Y:S01]  /*2480*/  LDC R18, c[0x0][0xb0c] ;  /* 0x0002c300ff127b82 */ /* 0x000ee20000000800 */
[----:B-1----:R-:W-:-:S05]  /*2490*/  IMAD.HI.U32 R4, R13, R4, RZ ;  /* 0x000000040d047227 */ /* 0x002fca00078e00ff */
[----:B------:R-:W-:Y:S01]  /*24a0*/  SHF.R.U32.HI R4, RZ, R5, R4 ;  /* 0x00000005ff047219 */ /* 0x000fe20000011604 */
[----:B--2---:R-:W-:Y:S01]  /*24b0*/  IMAD.HI.U32 R3, R11, R3, RZ ;  /* 0x000000030b037227 */ /* 0x004fe200078e00ff */
[----:B------:R-:W-:-:S04]  /*24c0*/  ISETP.NE.AND P0, PT, R2, 0x1, PT ;  /* 0x000000010200780c */ /* 0x000fc80003f05270 */
[----:B----4-:R-:W-:-:S04]  /*24d0*/  SHF.R.U32.HI R6, RZ, R6, R3 ;  /* 0x00000006ff067219 */ /* 0x010fc80000011603 */
[----:B------:R-:W-:Y:S02]  /*24e0*/  SEL R3, R11, R6, !P0 ;  /* 0x000000060b037207 */ /* 0x000fe40004000000 */
[----:B---3--:R-:W-:-:S04]  /*24f0*/  ISETP.NE.AND P1, PT, R18, 0x1, PT ;  /* 0x000000011200780c */ /* 0x008fc80003f25270 */
[----:B------:R-:W-:-:S05]  /*2500*/  SEL R4, R13, R4, !P1 ;  /* 0x000000040d047207 */ /* 0x000fca0004800000 */
[----:B------:R-:W-:Y:S02]  /*2510*/  IMAD.IADD R5, R3, 0x1, -R4 ;  /* 0x0000000103057824 */ /* 0x000fe400078e0a04 */
[----:B------:R-:W-:Y:S02]  /*2520*/  IMAD.IADD R3, R4, 0x1, -R3 ;  /* 0x0000000104037824 */ /* 0x000fe400078e0a03 */
[----:B------:R-:W-:Y:S02]  /*2530*/  IMAD R13, R5, R18, R13 ;  /* 0x00000012050d7224 */ /* 0x000fe400078e020d */
[----:B------:R-:W-:-:S07]  /*2540*/  IMAD R11, R3, R2, R11 ;  /* 0x00000002030b7224 */ /* 0x000fce00078e020b */
.L_x_41:
[----:B------:R-:W-:Y:S01]  /*2550*/  VIADD R14, R14, 0x1 ;  /* 0x000000010e0e7836 */ /* 0x000fe20000000000 */
[----:B------:R-:W-:Y:S01]  /*2560*/  PLOP3.LUT P1, PT, PT, PT, PT, 0x80, 0x8 ;  /* 0x000000000008781c */ /* 0x000fe20003f2f070 */
[----:B------:R-:W-:Y:S02]  /*2570*/  IMAD.IADD R21, R13, 0x1, R154 ;  /* 0x000000010d157824 */ /* 0x000fe400078e029a */
[----:B------:R-:W-:Y:S01]  /*2580*/  IMAD.IADD R20, R11, 0x1, R152 ;  /* 0x000000010b147824 */ /* 0x000fe200078e0298 */
[----:B------:R-:W-:-:S04]  /*2590*/  ISETP.NE.AND P0, PT, R14, 0x2, PT ;  /* 0x000000020e00780c */ /* 0x000fc80003f05270 */
[----:B------:R-:W-:Y:S02]  /*25a0*/  SEL R3, RZ, 0x1, P0 ;  /* 0x00000001ff037807 */ /* 0x000fe40000000000 */
[----:B------:R-:W-:Y:S02]  /*25b0*/  SEL R14, R14, RZ, P0 ;  /* 0x000000ff0e0e7207 */ /* 0x000fe40000000000 */
[----:B------:R-:W-:Y:S01]  /*25c0*/  LOP3.LUT R12, R12, R3, RZ, 0x3c, !PT ;  /* 0x000000030c0c7212 */ /* 0x000fe200078e3cff */
[----:B------:R-:W-:Y:S06]  /*25d0*/  @P2 BRA `(.L_x_42) ;  /* 0xfffffff000582947 */ /* 0x000fec000383ffff */
[----:B------:R-:W-:Y:S01]  /*25e0*/  UIADD3 UR4, UPT, UPT, UR4, 0x20, URZ ;  /* 0x0000002004047890 */ /* 0x000fe2000fffe0ff */
[----:B------:R-:W-:-:S03]  /*25f0*/  SHF.L.U32 R3, R15, 0x1f, RZ ;  /* 0x0000001f0f037819 */ /* 0x000fc600000006ff */
[----:B------:R-:W-:-:S09]  /*2600*/  ULEA UR5, UR13, UR4, 0x3 ;  /* 0x000000040d057291 */ /* 0x000fd2000f8e18ff */
[----:B------:R-:W1:Y:S02]  /*2610*/  SYNCS.PHASECHK.TRANS64.TRYWAIT P0, [UR5], R3 ;  /* 0x00000003ff0075a7 */ /* 0x000e640008001105 */
[----:B-1----:R-:W-:Y:S05]  /*2620*/  @!P0 BRA `(.L_x_43) ;  /* 0x0000006400448947 */ /* 0x002fea0003800000 */
.L_x_128:
[----:B------:R-:W-:-:S04]  /*2630*/  UIADD3 UR6, UPT, UPT, UR13, 0x1, URZ ;  /* 0x000000010d067890 */ /* 0x000fc8000fffe0ff */
[----:B------:R-:W-:-:S04]  /*2640*/  UISETP.NE.AND UP0, UPT, UR6, 0x4, UPT ;  /* 0x000000040600788c */ /* 0x000fc8000bf05270 */
[----:B------:R-:W-:Y:S02]  /*2650*/  USEL UR7, URZ, 0x1, UP0 ;  /* 0x00000001ff077887 */ /* 0x000fe40008000000 */
[----:B------:R-:W-:-:S04]  /*2660*/  USEL UR6, UR6, URZ, UP0 ;  /* 0x000000ff06067287 */ /* 0x000fc80008000000 */
[----:B------:R-:W-:Y:S01]  /*2670*/  ULEA UR5, UR6, UR4, 0x3 ;  /* 0x0000000406057291 */ /* 0x000fe2000f8e18ff */
[----:B------:R-:W-:-:S04]  /*2680*/  LOP3.LUT R2, R15, UR7, RZ, 0x3c, !PT ;  /* 0x000000070f027c12 */ /* 0x000fc8000f8e3cff */
[----:B-1----:R-:W-:-:S04]  /*2690*/  SHF.L.U32 R3, R2, 0x1f, RZ ;  /* 0x0000001f02037819 */ /* 0x002fc800000006ff */
[----:B------:R-:W1:Y:S02]  /*26a0*/  SYNCS.PHASECHK.TRANS64.TRYWAIT P0, [UR5], R3 ;  /* 0x00000003ff0075a7 */ /* 0x000e640008001105 */
[----:B-1----:R-:W-:Y:S05]  /*26b0*/  @!P0 BRA `(.L_x_44) ;  /* 0x0000006400388947 */ /* 0x002fea0003800000 */
.L_x_130:
        /* <DEDUP_REMOVED lines=9> */
.L_x_132:
[----:B------:R-:W-:-:S04]  /*2750*/  UIADD3 UR6, UPT, UPT, UR6, 0x1, URZ ;  /* 0x0000000106067890 */ /* 0x000fc8000fffe0ff */
[----:B------:R-:W-:-:S04]  /*2760*/  UISETP.NE.AND UP0, UPT, UR6, 0x4, UPT ;  /* 0x000000040600788c */ /* 0x000fc8000bf05270 */
[----:B------:R-:W-:Y:S02]  /*2770*/  USEL UR5, URZ, 0x1, UP0 ;  /* 0x00000001ff057887 */ /* 0x000fe40008000000 */
[----:B------:R-:W-:-:S04]  /*2780*/  USEL UR6, UR6, URZ, UP0 ;  /* 0x000000ff06067287 */ /* 0x000fc80008000000 */
[----:B------:R-:W-:Y:S01]  /*2790*/  ULEA UR6, UR6, UR4, 0x3 ;  /* 0x0000000406067291 */ /* 0x000fe2000f8e18ff */
[----:B-1----:R-:W-:-:S04]  /*27a0*/  LOP3.LUT R3, R2, UR5, RZ, 0x3c, !PT ;  /* 0x0000000502037c12 */ /* 0x002fc8000f8e3cff */
[----:B------:R-:W-:Y:S01]  /*27b0*/  SHF.L.U32 R3, R3, 0x1f, RZ ;  /* 0x0000001f03037819 */ /* 0x000fe200000006ff */
[----:B---3--:R-:W-:-:S07]  /*27c0*/  IMAD.U32 R0, RZ, RZ, UR6 ;  /* 0x00000006ff007e24 */ /* 0x008fce000f8e00ff */
.L_x_46:
[----:B-1----:R1:W2:Y:S02]  /*27d0*/  SYNCS.PHASECHK.TRANS64.TRYWAIT P0, [R0+URZ], R3 ;  /* 0x00000003000075a7 */ /* 0x0022a400080011ff */
[----:B--2---:R-:W-:Y:S05]  /*27e0*/  @!P0 NANOSLEEP.SYNCS 0x989680 ;  /* 0x009896800000895d */ /* 0x004fea0003900000 */
[----:B------:R-:W2:Y:S02]  /*27f0*/  @!P0 SYNCS.PHASECHK.TRANS64 P0, [R0+URZ], R3 ;  /* 0x00000003000085a7 */ /* 0x000ea400080010ff */
[----:B--2---:R-:W-:Y:S05]  /*2800*/  @P0 EXIT ;  /* 0x000000000000094d */ /* 0x004fea0003800000 */
[----:B------:R-:W-:Y:S05]  /*2810*/  BRA `(.L_x_46) ;  /* 0xfffffffc00ec7947 */ /* 0x000fea000383ffff */
.L_x_22:
[----:B------:R-:W-:-:S04]  /*2820*/  UISETP.NE.AND UP1, UPT, UR37, URZ, UPT ;  /* 0x000000ff2500728c */ /* 0x000fc8000bf25270 */
[----:B------:R-:W-:-:S09]  /*2830*/  UISETP.NE.OR UP1, UPT, UR10, 0x1, UP1 ;  /* 0x000000010a00788c */ /* 0x000fd20008f25670 */
[----:B------:R-:W-:Y:S05]  /*2840*/  BRA.U UP1, `(.L_x_47) ;  /* 0x00000005014c7547 */ /* 0x000fea000b800000 */
[----:B------:R-:W-:Y:S01]  /*2850*/  HFMA2 R11, -RZ, RZ, 0, 0 ;  /* 0x00000000ff0b7431 */ /* 0x000fe200000001ff */
[----:B------:R-:W-:Y:S01]  /*2860*/  ISETP.GE.U32.AND P2, PT, R10, 0x2, PT ;  /* 0x000000020a00780c */ /* 0x000fe20003f46070 */
[----:B------:R-:W-:Y:S01]  /*2870*/  IMAD.MOV.U32 R12, RZ, RZ, 0x1 ;  /* 0x00000001ff0c7424 */ /* 0x000fe200078e00ff */
[----:B------:R-:W-:Y:S01]  /*2880*/  CS2R R8, SRZ ;  /* 0x0000000000087805 */ /* 0x000fe2000001ff00 */
[----:B------:R-:W-:Y:S01]  /*2890*/  IMAD.MOV.U32 R3, RZ, RZ, RZ ;  /* 0x000000ffff037224 */ /* 0x000fe200078e00ff */
[----:B------:R-:W-:Y:S01]  /*28a0*/  UMOV UR4, 0x400 ;  /* 0x0000040000047882 */ /* 0x000fe20000000000 */
[----:B------:R-:W-:Y:S01]  /*28b0*/  UMOV UR6, URZ ;  /* 0x000000ff00067c82 */ /* 0x000fe20008000000 */
[----:B------:R-:W-:-:S12]  /*28c0*/  ULEA UR37, UR37, UR4, 0x18 ;  /* 0x0000000425257291 */ /* 0x000fd8000f8ec0ff */
.L_x_51:
[----:B------:R-:W-:Y:S02]  /*28d0*/  LEA R0, R3, UR37, 0x3 ;  /* 0x0000002503007c11 */ /* 0x000fe4000f8e18ff */
[----:B------:R-:W-:-:S03]  /*28e0*/  SHF.L.U32 R5, R8, 0x1f, RZ ;  /* 0x0000001f08057819 */ /* 0x000fc600000006ff */
[----:B------:R-:W-:Y:S01]  /*28f0*/  VIADD R4, R0, 0xe0 ;  /* 0x000000e000047836 */ /* 0x000fe20000000000 */
[----:B------:R-:W1:Y:S02]  /*2900*/  SYNCS.PHASECHK.TRANS64.TRYWAIT P0, [R0+URZ+0xd0], R5 ;  /* 0x0000d005000075a7 */ /* 0x000e6400080011ff */
[----:B-1----:R-:W-:Y:S05]  /*2910*/  @!P0 BRA `(.L_x_48) ;  /* 0x0000006000d08947 */ /* 0x002fea0003800000 */
.L_x_133:
[----:B------:R-:W-:Y:S01]  /*2920*/  ULEA UR5, UR6, UR37, 0x3 ;  /* 0x0000002506057291 */ /* 0x000fe2000f8e18ff */
[----:B------:R-:W-:Y:S01]  /*2930*/  PRMT R4, RZ, 0x654, R4 ;  /* 0x00000654ff047816 */ /* 0x000fe20000000004 */
[----:B-1----:R-:W-:Y:S01]  /*2940*/  @!P2 IMAD.MOV.U32 R5, RZ, RZ, 0x10 ;  /* 0x00000010ff05a424 */ /* 0x002fe200078e00ff */
[----:B------:R-:W-:Y:S01]  /*2950*/  SHF.L.U32 R7, R12, 0x1f, RZ ;  /* 0x0000001f0c077819 */ /* 0x000fe200000006ff */
[----:B------:R-:W-:Y:S01]  /*2960*/  UIADD3 UR4, UPT, UPT, UR5, 0x70, URZ ;  /* 0x0000007005047890 */ /* 0x000fe2000fffe0ff */
[----:B------:R1:W-:Y:S05]  /*2970*/  SYNCS.ARRIVE.TRANS64.RED.A1T0 RZ, [R4+URZ], RZ ;  /* 0x000000ff04ff79a7 */ /* 0x0003ea00081004ff */
[----:B------:R-:W-:Y:S01]  /*2980*/  IMAD.U32 R13, RZ, RZ, UR4 ;  /* 0x00000004ff0d7e24 */ /* 0x000fe2000f8e00ff */
[----:B------:R-:W2:Y:S04]  /*2990*/  SYNCS.PHASECHK.TRANS64.TRYWAIT P0, [UR5+0x80], R7 ;  /* 0x00008007ff0075a7 */ /* 0x000ea80008001105 */
[----:B------:R-:W-:Y:S01]  /*29a0*/  PRMT R13, R10, 0x654, R13 ;  /* 0x000006540a0d7816 */ /* 0x000fe2000000000d */
[----:B-12---:R-:W-:Y:S06]  /*29b0*/  @!P0 BRA `(.L_x_49) ;  /* 0x0000006000bc8947 */ /* 0x006fec0003800000 */
.L_x_135:
[----:B------:R-:W-:Y:S01]  /*29c0*/  ULEA UR4, UR6, UR37, 0x4 ;  /* 0x0000002506047291 */ /* 0x000fe2000f8e20ff */
[----:B------:R-:W-:Y:S01]  /*29d0*/  SEL R2, R13, R2, !P2 ;  /* 0x000000020d027207 */ /* 0x000fe20005000000 */
[----:B------:R-:W-:Y:S01]  /*29e0*/  UIADD3 UR5, UPT, UPT, UR5, 0x70, URZ ;  /* 0x0000007005057890 */ /* 0x000fe2000fffe0ff */
[----:B-1----:R-:W-:Y:S01]  /*29f0*/  LEA R0, R11, UR37, 0x3 ;  /* 0x000000250b007c11 */ /* 0x002fe2000f8e18ff */
[----:B------:R-:W-:Y:S01]  /*2a00*/  UIADD3 UR4, UPT, UPT, UR4, 0x100, URZ ;  /* 0x0000010004047890 */ /* 0x000fe2000fffe0ff */
[----:B------:R1:W-:Y:S01]  /*2a10*/  @!P2 SYNCS.ARRIVE.TRANS64.RED RZ, [R2+URZ], R5 ;  /* 0x0000000502ffa9a7 */ /* 0x0003e200080004ff */
[----:B------:R-:W-:Y:S01]  /*2a20*/  UIADD3 UR6, UPT, UPT, UR6, 0x1, URZ ;  /* 0x0000000106067890 */ /* 0x000fe2000fffe0ff */
[----:B------:R-:W-:-:S03]  /*2a30*/  VIADD R3, R3, 0x1 ;  /* 0x0000000103037836 */ /* 0x000fc60000000000 */
[----:B------:R-:W-:Y:S02]  /*2a40*/  UISETP.NE.AND UP0, UPT, UR6, 0x2, UPT ;  /* 0x000000020600788c */ /* 0x000fe4000bf05270 */
[----:B------:R-:W-:Y:S01]  /*2a50*/  ISETP.NE.AND P0, PT, R3, 0x2, PT ;  /* 0x000000020300780c */ /* 0x000fe20003f05270 */
[----:B------:R-:W-:Y:S06]  /*2a60*/  UGETNEXTWORKID.BROADCAST [UR4], [UR5] ;  /* 0x00000000040073ca */ /* 0x000fec0008000100 */
[----:B------:R-:W-:Y:S02]  /*2a70*/  USEL UR4, URZ, 0x1, UP0 ;  /* 0x00000001ff047887 */ /* 0x000fe40008000000 */
[----:B------:R-:W-:-:S04]  /*2a80*/  USEL UR6, UR6, URZ, UP0 ;  /* 0x000000ff06067287 */ /* 0x000fc80008000000 */
[----:B------:R-:W-:Y:S02]  /*2a90*/  LOP3.LUT R12, R12, UR4, RZ, 0x3c, !PT ;  /* 0x000000040c0c7c12 */ /* 0x000fe4000f8e3cff */
[----:B-1----:R-:W-:-:S04]  /*2aa0*/  SHF.L.U32 R5, R9, 0x1f, RZ ;  /* 0x0000001f09057819 */ /* 0x002fc800000006ff */
[----:B------:R-:W1:Y:S02]  /*2ab0*/  SYNCS.PHASECHK.TRANS64.TRYWAIT P1, [R0+URZ+0x70], R5 ;  /* 0x00007005000075a7 */ /* 0x000e6400080211ff */
[----:B-1----:R-:W-:Y:S05]  /*2ac0*/  @!P1 BRA `(.L_x_50) ;  /* 0x0000006000909947 */ /* 0x002fea0003800000 */
.L_x_136:
[----:B------:R-:W-:Y:S01]  /*2ad0*/  LEA R4, R11, UR37, 0x4 ;  /* 0x000000250b047c11 */ /* 0x000fe2000f8e20ff */
[----:B-1----:R-:W-:Y:S01]  /*2ae0*/  VIADD R0, R0, 0x80 ;  /* 0x0000008000007836 */ /* 0x002fe20000000000 */
[----:B------:R-:W-:Y:S01]  /*2af0*/  SEL R3, R3, RZ, P0 ;  /* 0x000000ff03037207 */ /* 0x000fe20000000000 */
[----:B------:R-:W-:-:S03]  /*2b00*/  VIADD R11, R11, 0x1 ;  /* 0x000000010b0b7836 */ /* 0x000fc60000000000 */
[----:B------:R-:W1:Y:S01]  /*2b10*/  LDS.128 R4, [R4+0x100] ;  /* 0x0001000004047984 */ /* 0x000e620000000c00 */
[----:B------:R-:W-:Y:S02]  /*2b20*/  PRMT R0, RZ, 0x654, R0 ;  /* 0x00000654ff007816 */ /* 0x000fe40000000000 */
[C---:B------:R-:W-:Y:S01]  /*2b30*/  ISETP.NE.AND P1, PT, R11.reuse, 0x2, PT ;  /* 0x000000020b00780c */ /* 0x040fe20003f25270 */
[----:B------:R-:W-:Y:S01]  /*2b40*/  @!PT LDS RZ, [RZ] ;  /* 0x00000000fffff984 */ /* 0x000fe20000000800 */
[----:B------:R-:W-:Y:S01]  /*2b50*/  @!PT LDS RZ, [RZ] ;  /* 0x00000000fffff984 */ /* 0x000fe20000000800 */
[----:B------:R-:W-:Y:S01]  /*2b60*/  @!PT LDS RZ, [RZ] ;  /* 0x00000000fffff984 */ /* 0x000fe20000000800 */
[----:B------:R-:W-:Y:S01]  /*2b70*/  @!PT LDS RZ, [RZ] ;  /* 0x00000000fffff984 */ /* 0x000fe20000000800 */
[----:B------:R2:W-:Y:S06]  /*2b80*/  MEMBAR.ALL.CTA ;  /* 0x0000000000007992 */ /* 0x0005ec0000008000 */
[----:B--2---:R-:W2:Y:S01]  /*2b90*/  FENCE.VIEW.ASYNC.S ;  /* 0x00000000000073c6 */ /* 0x004ea20000000000 */
[----:B------:R-:W-:Y:S01]  /*2ba0*/  SEL R11, R11, RZ, P1 ;  /* 0x000000ff0b0b7207 */ /* 0x000fe20000800000 */
[----:B--2---:R2:W-:Y:S01]  /*2bb0*/  SYNCS.ARRIVE.TRANS64.RED.A1T0 RZ, [R0+URZ], RZ ;  /* 0x000000ff00ff79a7 */ /* 0x0045e200081004ff */
[----:B-1----:R-:W-:-:S02]  /*2bc0*/  LOP3.LUT P3, RZ, R6, 0x1, RZ, 0xc0, !PT ;  /* 0x0000000106ff7812 */ /* 0x002fc4000786c0ff */
[----:B------:R-:W-:-:S04]  /*2bd0*/  SEL R5, RZ, 0x1, P0 ;  /* 0x00000001ff057807 */ /* 0x000fc80000000000 */
[----:B------:R-:W-:Y:S02]  /*2be0*/  LOP3.LUT R8, R8, R5, RZ, 0x3c, !PT ;  /* 0x0000000508087212 */ /* 0x000fe400078e3cff */
[----:B--2---:R-:W-:-:S04]  /*2bf0*/  SEL R0, RZ, 0x1, P1 ;  /* 0x00000001ff007807 */ /* 0x004fc80000800000 */
[----:B------:R-:W-:Y:S01]  /*2c00*/  LOP3.LUT R9, R9, R0, RZ, 0x3c, !PT ;  /* 0x0000000009097212 */ /* 0x000fe200078e3cff */
[----:B------:R-:W-:Y:S06]  /*2c10*/  @P3 BRA `(.L_x_51) ;  /* 0xfffffffc002c3947 */ /* 0x000fec000383ffff */
[----:B------:R-:W-:Y:S01]  /*2c20*/  ULEA UR5, UR6, UR37, 0x3 ;  /* 0x0000002506057291 */ /* 0x000fe2000f8e18ff */
[----:B------:R-:W-:-:S08]  /*2c30*/  SHF.L.U32 R3, R12, 0x1f, RZ ;  /* 0x0000001f0c037819 */ /* 0x000fd000000006ff */
[----:B------:R-:W1:Y:S02]  /*2c40*/  SYNCS.PHASECHK.TRANS64 P0, [UR5+0x80], R3 ;  /* 0x00008003ff0075a7 */ /* 0x000e640008001005 */
[----:B-1----:R-:W-:Y:S05]  /*2c50*/  @P0 BRA `(.L_x_52) ;  /* 0x0000000000080947 */ /* 0x002fea0003800000 */
[----:B------:R-:W1:Y:S02]  /*2c60*/  SYNCS.PHASECHK.TRANS64.TRYWAIT P0, [UR5+0x80], R3 ;  /* 0x00008003ff0075a7 */ /* 0x000e640008001105 */
[----:B-1----:R-:W-:Y:S05]  /*2c70*/  @!P0 BRA `(.L_x_53) ;  /* 0x0000006000388947 */ /* 0x002fea0003800000 */
.L_x_52:
[----:B------:R-:W-:-:S04]  /*2c80*/  UIADD3 UR4, UPT, UPT, UR6, 0x1, URZ ;  /* 0x0000000106047890 */ /* 0x000fc8000fffe0ff */
[----:B------:R-:W-:-:S04]  /*2c90*/  UISETP.NE.AND UP0, UPT, UR4, 0x2, UPT ;  /* 0x000000020400788c */ /* 0x000fc8000bf05270 */
[----:B------:R-:W-:Y:S02]  /*2ca0*/  USEL UR7, URZ, 0x1, UP0 ;  /* 0x00000001ff077887 */ /* 0x000fe40008000000 */
[----:B------:R-:W-:-:S04]  /*2cb0*/  USEL UR4, UR4, URZ, UP0 ;  /* 0x000000ff04047287 */ /* 0x000fc80008000000 */
[----:B------:R-:W-:Y:S01]  /*2cc0*/  ULEA UR4, UR4, UR37, 0x3 ;  /* 0x0000002504047291 */ /* 0x000fe2000f8e18ff */
[----:B-1----:R-:W-:-:S04]  /*2cd0*/  LOP3.LUT R3, R12, UR7, RZ, 0x3c, !PT ;  /* 0x000000070c037c12 */ /* 0x002fc8000f8e3cff */
[----:B------:R-:W-:-:S04]  /*2ce0*/  SHF.L.U32 R0, R3, 0x1f, RZ ;  /* 0x0000001f03007819 */ /* 0x000fc800000006ff */
[----:B------:R-:W1:Y:S02]  /*2cf0*/  SYNCS.PHASECHK.TRANS64 P0, [UR4+0x80], R0 ;  /* 0x00008000ff0075a7 */ /* 0x000e640008001004 */
[----:B-1----:R-:W-:Y:S05]  /*2d00*/  @P0 EXIT ;  /* 0x000000000000094d */ /* 0x002fea0003800000 */
[----:B------:R-:W-:Y:S02]  /*2d10*/  SHF.L.U32 R3, R3, 0x1f, RZ ;  /* 0x0000001f03037819 */ /* 0x000fe400000006ff */
[----:B------:R-:W-:-:S07]  /*2d20*/  MOV R0, UR4 ;  /* 0x0000000400007c02 */ /* 0x000fce0008000f00 */
.L_x_54:
[----:B-1----:R1:W2:Y:S02]  /*2d30*/  SYNCS.PHASECHK.TRANS64.TRYWAIT P0, [R0+URZ+0x80], R3 ;  /* 0x00008003000075a7 */ /* 0x0022a400080011ff */
[----:B--2---:R-:W-:Y:S05]  /*2d40*/  @!P0 NANOSLEEP.SYNCS 0x989680 ;  /* 0x009896800000895d */ /* 0x004fea0003900000 */
[----:B------:R-:W2:Y:S02]  /*2d50*/  @!P0 SYNCS.PHASECHK.TRANS64 P0, [R0+URZ+0x80], R3 ;  /* 0x00008003000085a7 */ /* 0x000ea400080010ff */
[----:B--2---:R-:W-:Y:S05]  /*2d60*/  @P0 EXIT ;  /* 0x000000000000094d */ /* 0x004fea0003800000 */
[----:B------:R-:W-:Y:S05]  /*2d70*/  BRA `(.L_x_54) ;  /* 0xfffffffc00ec7947 */ /* 0x000fea000383ffff */
.L_x_47:
[----:B------:R-:W-:Y:S05]  /*2d80*/  BRA.U UP4, `(.L_x_55) ;  /* 0x0000001104a07547 */ /* 0x000fea000b800000 */
[----:B------:R-:W-:Y:S01]  /*2d90*/  UMOV UR6, 0x40 ;  /* 0x0000004000067882 */ /* 0x000fe20000000000 */
[----:B------:R-:W-:Y:S01]  /*2da0*/  NOP ;  /* 0x0000000000007918 */ /* 0x000fe20000000000 */
[----:B------:R-:W-:Y:S01]  /*2db0*/  ULEA UR6, UR37, UR6, 0x18 ;  /* 0x0000000625067291 */ /* 0x000fe2000f8ec0ff */
[----:B------:R-:W-:Y:S02]  /*2dc0*/  UMOV UR7, 0x400 ;  /* 0x0000040000077882 */ /* 0x000fe40000000000 */
[----:B------:R-:W-:-:S06]  /*2dd0*/  ULEA UR37, UR37, UR7, 0x18 ;  /* 0x0000000725257291 */ /* 0x000fcc000f8ec0ff */
[----:B------:R-:W1:Y:S02]  /*2de0*/  LDS.U8 R2, [UR6+0x1c] ;  /* 0x00001c06ff027984 */ /* 0x000e640008000000 */
[----:B-1----:R-:W-:-:S13]  /*2df0*/  ISETP.NE.AND P0, PT, R2, RZ, PT ;  /* 0x000000ff0200720c */ /* 0x002fda0003f05270 */
[----:B------:R-:W-:Y:S05]  /*2e00*/  @P0 BRA `(.L_x_56) ;  /* 0x0000000400080947 */ /* 0x000fea0003800000 */
[----:B------:R-:W-:Y:S02]  /*2e10*/  UISETP.NE.U32.AND UP0, UPT, UR5, 0x1, UPT ;  /* 0x000000010500788c */ /* 0x000fe4000bf05070 */
[----:B------:R-:W-:-:S07]  /*2e20*/  UIADD3 UR8, UPT, UPT, UR6, 0x8, URZ ;  /* 0x0000000806087890 */ /* 0x000fce000fffe0ff */
[----:B------:R-:W-:Y:S05]  /*2e30*/  BRA.U !UP0, `(.L_x_57) ;  /* 0x00000001089c7547 */ /* 0x000fea000b800000 */
[----:B------:R-:W-:Y:S01]  /*2e40*/  ELECT P0, URZ, PT ;  /* 0x0000000000ff782f */ /* 0x000fe20003800000 */
[----:B------:R-:W-:-:S12]  /*2e50*/  BSSY B0, `(.L_x_57) ;  /* 0x0000025000007945 */ /* 0x000fd80003800000 */
[----:B------:R-:W-:Y:S05]  /*2e60*/  @!P0 BRA `(.L_x_58) ;  /* 0x00000000008c8947 */ /* 0x000fea0003800000 */
[----:B------:R-:W-:-:S05]  /*2e70*/  UMOV UR7, 0x10 ;  /* 0x0000001000077882 */ /* 0x000fca0000000000 */
[----:B------:R-:W-:Y:S04]  /*2e80*/  DEPBAR.LE SB1, 0x36 ;  /* 0x00009d800000791a */ /* 0x000fe80000000000 */
[----:B------:R-:W1:Y:S02]  /*2e90*/  UTCATOMSWS.2CTA.FIND_AND_SET.ALIGN UP1, UR7, UR7 ;  /* 0x00000007000775e3 */ /* 0x000e640008220800 */
[----:B-1----:R-:W-:Y:S01]  /*2ea0*/  MOV R11, UR7 ;  /* 0x00000007000b7c02 */ /* 0x002fe20008000f00 */
[----:B------:R-:W-:Y:S06]  /*2eb0*/  BRA.U UP1, `(.L_x_59) ;  /* 0x0000000101187547 */ /* 0x000fec000b800000 */
.L_x_60:
[----:B------:R-:W-:Y:S05]  /*2ec0*/  NANOSLEEP 0x64 ;  /* 0x000000640000795d */ /* 0x000fea0003800000 */
[----:B------:R-:W-:-:S05]  /*2ed0*/  UMOV UR7, 0x10 ;  /* 0x0000001000077882 */ /* 0x000fca0000000000 */
[----:B------:R-:W-:Y:S04]  /*2ee0*/  DEPBAR.LE SB1, 0x36 ;  /* 0x00009d800000791a */ /* 0x000fe80000000000 */
[----:B------:R-:W1:Y:S02]  /*2ef0*/  UTCATOMSWS.2CTA.FIND_AND_SET.ALIGN UP1, UR7, UR7 ;  /* 0x00000007000775e3 */ /* 0x000e640008220800 */
[----:B-1----:R-:W-:Y:S01]  /*2f00*/  MOV R11, UR7 ;  /* 0x00000007000b7c02 */ /* 0x002fe20008000f00 */
[----:B------:R-:W-:Y:S05]  /*2f10*/  BRA.U !UP1, `(.L_x_60) ;  /* 0xfffffffd09e87547 */ /* 0x000fea000b83ffff */
.L_x_59:
[----:B------:R-:W1:Y:S01]  /*2f20*/  LDS R5, [UR6+0x10] ;  /* 0x00001006ff057984 */ /* 0x000e620008000800 */
[----:B------:R-:W-:Y:S01]  /*2f30*/  IMAD.U32 R3, RZ, RZ, UR37 ;  /* 0x00000025ff037e24 */ /* 0x000fe2000f8e00ff */
[----:B------:R-:W-:-:S03]  /*2f40*/  MOV R2, UR4 ;  /* 0x0000000400027c02 */ /* 0x000fc60008000f00 */
[----:B------:R-:W-:Y:S01]  /*2f50*/  VIADD R3, R3, 0x120 ;  /* 0x0000012003037836 */ /* 0x000fe20000000000 */
[----:B-1----:R-:W-:-:S04]  /*2f60*/  SHF.L.U32 R5, R5, 0x1f, RZ ;  /* 0x0000001f05057819 */ /* 0x002fc800000006ff */
[----:B------:R-:W1:Y:S02]  /*2f70*/  SYNCS.PHASECHK.TRANS64.TRYWAIT P0, [UR6+0x8], R5 ;  /* 0x00000805ff0075a7 */ /* 0x000e640008001106 */
[----:B-1----:R-:W-:Y:S05]  /*2f80*/  @P0 BRA `(.L_x_61) ;  /* 0x0000000000080947 */ /* 0x002fea0003800000 */
[----:B------:R-:W1:Y:S02]  /*2f90*/  SYNCS.PHASECHK.TRANS64.TRYWAIT P0, [UR6+0x8], R5 ;  /* 0x00000805ff0075a7 */ /* 0x000e640008001106 */
[----:B-1----:R-:W-:Y:S05]  /*2fa0*/  @!P0 BRA `(.L_x_62) ;  /* 0x0000005c00848947 */ /* 0x002fea0003800000 */
.L_x_61:
[----:B-1----:R-:W-:Y:S01]  /*2fb0*/  HFMA2 R4, -RZ, RZ, 0, 5.9604644775390625e-08 ;  /* 0x00000001ff047431 */ /* 0x002fe200000001ff */
[----:B------:R-:W-:Y:S01]  /*2fc0*/  UPRMT UR7, UR4, 0x654, UR8 ;  /* 0x0000065404077896 */ /* 0x000fe20008000008 */
[----:B------:R-:W-:Y:S01]  /*2fd0*/  IMAD.MOV.U32 R6, RZ, RZ, 0xffff ;  /* 0x0000ffffff067424 */ /* 0x000fe200078e00ff */
[----:B------:R-:W-:Y:S01]  /*2fe0*/  PRMT R2, R2, 0x654, R3 ;  /* 0x0000065402027816 */ /* 0x000fe20000000003 */
[----:B------:R-:W-:Y:S02]  /*2ff0*/  IMAD.MOV.U32 R5, RZ, RZ, 0x4 ;  /* 0x00000004ff057424 */ /* 0x000fe400078e00ff */
[----:B------:R-:W-:Y:S01]  /*3000*/  IMAD.SHL.U32 R9, R11, 0x20, RZ ;  /* 0x000000200b097824 */ /* 0x000fe200078e00ff */
[----:B------:R-:W-:Y:S02]  /*3010*/  MOV R3, UR7 ;  /* 0x0000000700037c02 */ /* 0x000fe40008000f00 */
[-C--:B------:R-:W-:Y:S01]  /*3020*/  SHF.L.U32 R7, R6, R11.reuse, RZ ;  /* 0x0000000b06077219 */ /* 0x080fe200000006ff */
[----:B------:R1:W-:Y:S01]  /*3030*/  SYNCS.ARRIVE.TRANS64.RED RZ, [UR7], R5 ;  /* 0x00000005ffff79a7 */ /* 0x0003e20008000407 */
[----:B------:R-:W-:Y:S01]  /*3040*/  SHF.L.U32 R6, R4, R11, RZ ;  /* 0x0000000b04067219 */ /* 0x000fe200000006ff */
[----:B------:R1:W-:Y:S04]  /*3050*/  STS [UR37+0x120], R9 ;  /* 0x00012009ff007988 */ /* 0x0003e80008000825 */
[----:B------:R1:W-:Y:S04]  /*3060*/  STAS [R2.64], R11 ;  /* 0x0000000b02007dbd */ /* 0x0003e8000c0008ff */
[----:B------:R1:W-:Y:S04]  /*3070*/  ATOMS.OR RZ, [UR6+0x14], R7 ;  /* 0x00001407ffff798c */ /* 0x0003e8000b000006 */
[----:B------:R1:W-:Y:S04]  /*3080*/  ATOMS.OR RZ, [UR6+0x18], R6 ;  /* 0x00001806ffff798c */ /* 0x0003e8000b000006 */
[----:B------:R1:W-:Y:S02]  /*3090*/  ATOMS.XOR RZ, [UR6+0x10], R4 ;  /* 0x00001004ffff798c */ /* 0x0003e4000b800006 */
.L_x_58:
[----:B------:R-:W-:Y:S05]  /*30a0*/  BSYNC B0 ;  /* 0x0000000000007941 */ /* 0x000fea0003800000 */
.L_x_57:
[----:B------:R-:W-:Y:S05]  /*30b0*/  BRA.U UP0, `(.L_x_63) ;  /* 0x00000001006c7547 */ /* 0x000fea000b800000 */
[----:B------:R-:W-:-:S03]  /*30c0*/  UMOV UR7, 0xffffffff ;  /* 0xffffffff00077882 */ /* 0x000fc60000000000 */
[----:B------:R-:W-:Y:S05]  /*30d0*/  BRA.DIV UR7, `(.L_x_64) ;  /* 0x0000005e07507947 */ /* 0x000fea000b800000 */
[----:B------:R-:W-:-:S13]  /*30e0*/  ELECT P6, URZ, PT ;  /* 0x0000000000ff782f */ /* 0x000fda00038c0000 */
.L_x_140:
[----:B------:R-:W-:Y:S05]  /*30f0*/  @!P6 BRA `(.L_x_63) ;  /* 0x00000000005ce947 */ /* 0x000fea0003800000 */
[----:B-1----:R-:W1:Y:S02]  /*3100*/  LDS R3, [UR6+0x10] ;  /* 0x00001006ff037984 */ /* 0x002e640008000800 */
[----:B-1----:R-:W-:-:S04]  /*3110*/  SHF.L.U32 R3, R3, 0x1f, RZ ;  /* 0x0000001f03037819 */ /* 0x002fc800000006ff */
[----:B------:R-:W1:Y:S02]  /*3120*/  SYNCS.PHASECHK.TRANS64.TRYWAIT P0, [UR6+0x8], R3 ;  /* 0x00000803ff0075a7 */ /* 0x000e640008001106 */
[----:B-1----:R-:W-:Y:S05]  /*3130*/  @P0 BRA `(.L_x_65) ;  /* 0x0000000000080947 */ /* 0x002fea0003800000 */
[----:B------:R-:W1:Y:S02]  /*3140*/  SYNCS.PHASECHK.TRANS64.TRYWAIT P0, [UR6+0x8], R3 ;  /* 0x00000803ff0075a7 */ /* 0x000e640008001106 */
[----:B-1----:R-:W-:Y:S05]  /*3150*/  @!P0 BRA `(.L_x_66) ;  /* 0x0000005c00508947 */ /* 0x002fea0003800000 */
.L_x_65:
[----:B------:R-:W2:Y:S01]  /*3160*/  LDS R5, [UR37+0x120] ;  /* 0x00012025ff057984 */ /* 0x000ea20008000800 */
[----:B-1----:R-:W-:Y:S02]  /*3170*/  HFMA2 R2, -RZ, RZ, 0, 5.9604644775390625e-08 ;  /* 0x00000001ff027431 */ /* 0x002fe400000001ff */
[----:B------:R-:W-:Y:S01]  /*3180*/  IMAD.MOV.U32 R3, RZ, RZ, 0xffff ;  /* 0x0000ffffff037424 */ /* 0x000fe200078e00ff */
[----:B------:R-:W-:Y:S01]  /*3190*/  UPRMT UR7, UR4, 0x654, UR8 ;  /* 0x0000065404077896 */ /* 0x000fe20008000008 */
[----:B--2---:R-:W-:-:S03]  /*31a0*/  IMAD.SHL.U32 R4, R5, 0x20, RZ ;  /* 0x0000002005047824 */ /* 0x004fc600078e00ff */
[-C--:B------:R-:W-:Y:S02]  /*31b0*/  SHF.L.U32 R3, R3, R5.reuse, RZ ;  /* 0x0000000503037219 */ /* 0x080fe400000006ff */
[----:B------:R-:W-:Y:S01]  /*31c0*/  SHF.L.U32 R5, R2, R5, RZ ;  /* 0x0000000502057219 */ /* 0x000fe200000006ff */
[----:B------:R2:W-:Y:S04]  /*31d0*/  STS [UR37+0x120], R4 ;  /* 0x00012004ff007988 */ /* 0x0005e80008000825 */
[----:B------:R2:W-:Y:S04]  /*31e0*/  ATOMS.OR RZ, [UR6+0x14], R3 ;  /* 0x00001403ffff798c */ /* 0x0005e8000b000006 */
[----:B------:R2:W-:Y:S01]  /*31f0*/  ATOMS.OR RZ, [UR6+0x18], R5 ;  /* 0x00001805ffff798c */ /* 0x0005e2000b000006 */
[----:B------:R-:W-:Y:S03]  /*3200*/  SYNCS.ARRIVE.TRANS64.RED.A1T0 RZ, [UR7], RZ ;  /* 0x000000ffffff79a7 */ /* 0x000fe60008100407 */
[----:B------:R2:W-:Y:S01]  /*3210*/  ATOMS.XOR RZ, [UR6+0x10], R2 ;  /* 0x00001002ffff798c */ /* 0x0005e2000b800006 */
[----:B------:R-:W-:Y:S05]  /*3220*/  BRA `(.L_x_63) ;  /* 0x0000000000107947 */ /* 0x000fea0003800000 */
.L_x_56:
[----:B------:R-:W-:-:S05]  /*3230*/  MOV R2, 0xffffffff ;  /* 0xffffffff00027802 */ /* 0x000fca0000000f00 */
[----:B------:R1:W-:Y:S02]  /*3240*/  STS [UR37+0x120], R2 ;  /* 0x00012002ff007988 */ /* 0x0003e40008000825 */
[----:B-1----:R-:W-:Y:S02]  /*3250*/  MOV R2, 0x3270 ;  /* 0x0000327000027802 */ /* 0x002fe40000000f00 */
[----:B-----5:R-:W-:Y:S05]  /*3260*/  CALL.REL.NOINC `($__internal_1_$__cuda_sm10x_tcgen05_guardrail_trap_phase_invalid_during_alloc) ;  /* 0x0000006000987944 */ /* 0x020fea0003c00000 */
.L_x_63:
[----:B------:R-:W-:Y:S05]  /*3270*/  WARPSYNC.ALL ;  /* 0x0000000000007948 */ /* 0x000fea0003800000 */
[----:B------:R-:W3:Y:S01]  /*3280*/  S2UR UR8, SR_CgaCtaId ;  /* 0x00000000000879c3 */ /* 0x000ee20000008800 */
[----:B------:R-:W-:Y:S01]  /*3290*/  UMOV UR6, 0x400 ;  /* 0x0000040000067882 */ /* 0x000fe20000000000 */
[----:B------:R-:W-:-:S06]  /*32a0*/  NOP ;  /* 0x0000000000007918 */ /* 0x000fcc0000000000 */
[----:B------:R-:W-:Y:S06]  /*32b0*/  BAR.ARV 0x6, 0xa0 ;  /* 0x0182800000007b1d */ /* 0x000fec0000002000 */
[----:B------:R-:W-:Y:S01]  /*32c0*/  LOP3.LUT R0, R0, 0xffff, RZ, 0xc0, !PT ;  /* 0x0000ffff00007812 */ /* 0x000fe200078ec0ff */
[----:B-1----:R-:W-:Y:S01]  /*32d0*/  IMAD.MOV.U32 R9, RZ, RZ, 0x1 ;  /* 0x00000001ff097424 */ /* 0x002fe200078e00ff */
[----:B------:R-:W-:Y:S01]  /*32e0*/  LOP3.LUT R8, R8, 0xffff, RZ, 0xc0, !PT ;  /* 0x0000ffff08087812 */ /* 0x000fe200078ec0ff */
[----:B------:R-:W-:Y:S01]  /*32f0*/  UMOV UR22, URZ ;  /* 0x000000ff00167c82 */ /* 0x000fe20008000000 */
[----:B------:R-:W-:Y:S01]  /*3300*/  R2UR UR12, R0 ;  /* 0x00000000000c72ca */ /* 0x000fe200000e0000 */
[----:B------:R-:W-:Y:S01]  /*3310*/  UMOV UR21, URZ ;  /* 0x000000ff00157c82 */ /* 0x000fe20008000000 */
[----:B------:R-:W-:Y:S01]  /*3320*/  R2UR UR13, R8 ;  /* 0x00000000080d72ca */ /* 0x000fe200000e0000 */
[----:B------:R-:W-:Y:S01]  /*3330*/  IMAD.MOV.U32 R8, RZ, RZ, RZ ;  /* 0x000000ffff087224 */ /* 0x000fe200078e00ff */
[----:B------:R-:W-:Y:S01]  /*3340*/  UMOV UR20, URZ ;  /* 0x000000ff00147c82 */ /* 0x000fe20008000000 */
[----:B------:R-:W-:-:S02]  /*3350*/  UISETP.NE.AND UP2, UPT, UR5, URZ, UPT ;  /* 0x000000ff0500728c */ /* 0x000fc4000bf45270 */
[----:B---3--:R-:W-:Y:S01]  /*3360*/  ULEA UR8, UR8, UR6, 0x18 ;  /* 0x0000000608087291 */ /* 0x008fe2000f8ec0ff */
[----:B------:R-:W1:Y:S03]  /*3370*/  LDCU UR6, c[0x0][0x38c] ;  /* 0x00007180ff0677ac */ /* 0x000e660008000800 */
[----:B------:R-:W-:Y:S02]  /*3380*/  UIADD3 UR14, UPT, UPT, UR8, 0x8400, URZ ;  /* 0x00008400080e7890 */ /* 0x000fe4000fffe0ff */
[----:B------:R-:W-:-:S03]  /*3390*/  UIADD3 UR15, UPT, UPT, UR8, 0x10400, URZ ;  /* 0x00010400080f7890 */ /* 0x000fc6000fffe0ff */
[----:B--2---:R-:W2:Y:S01]  /*33a0*/  LDS R2, [UR8+0x120] ;  /* 0x00012008ff027984 */ /* 0x004ea20008000800 */
[----:B------:R-:W-:Y:S02]  /*33b0*/  USHF.R.U32.HI UR14, URZ, 0x4, UR14 ;  /* 0x00000004ff0e7899 */ /* 0x000fe4000801160e */
[----:B------:R-:W-:Y:S02]  /*33c0*/  USHF.R.U32.HI UR15, URZ, 0x4, UR15 ;  /* 0x00000004ff0f7899 */ /* 0x000fe4000801160f */
[----:B------:R-:W-:Y:S02]  /*33d0*/  ULOP3.LUT UR14, UR14, 0x3fff, URZ, 0xc0, !UPT ;  /* 0x00003fff0e0e7892 */ /* 0x000fe4000f8ec0ff */
[----:B------:R-:W-:Y:S02]  /*33e0*/  ULOP3.LUT UR15, UR15, 0x3fff, URZ, 0xc0, !UPT ;  /* 0x00003fff0f0f7892 */ /* 0x000fe4000f8ec0ff */
[----:B------:R-:W-:Y:S02]  /*33f0*/  ULOP3.LUT UR14, UR14, 0x10000, URZ, 0xfc, !UPT ;  /* 0x000100000e0e7892 */ /* 0x000fe4000f8efcff */
[----:B-1----:R-:W-:-:S02]  /*3400*/  UIADD3 UR6, UPT, UPT, UR6, 0x3f, URZ ;  /* 0x0000003f06067890 */ /* 0x002fc4000fffe0ff */
[----:B------:R-:W-:Y:S02]  /*3410*/  ULOP3.LUT UR15, UR15, 0x10000, URZ, 0xfc, !UPT ;  /* 0x000100000f0f7892 */ /* 0x000fe4000f8efcff */
[----:B------:R-:W-:Y:S01]  /*3420*/  USHF.R.S32.HI UR7, URZ, 0x1f, UR6 ;  /* 0x0000001fff077899 */ /* 0x000fe20008011406 */
[----:B------:R-:W-:Y:S01]  /*3430*/  UMOV UR28, 0x0 ;  /* 0x00000000001c7882 */ /* 0x000fe20000000000 */
[----:B------:R-:W-:Y:S02]  /*3440*/  UMOV UR29, 0x102004a0 ;  /* 0x102004a0001d7882 */ /* 0x000fe40000000000 */
[----:B------:R-:W-:Y:S01]  /*3450*/  ULEA.HI UR7, UR7, UR6, URZ, 0x6 ;  /* 0x0000000607077291 */ /* 0x000fe2000f8f30ff */
[----:B------:R-:W-:Y:S01]  /*3460*/  UMOV UR26, 0x0 ;  /* 0x00000000001a7882 */ /* 0x000fe20000000000 */
[----:B------:R-:W-:Y:S02]  /*3470*/  UMOV UR27, 0x102004a0 ;  /* 0x102004a0001b7882 */ /* 0x000fe40000000000 */
[----:B------:R-:W-:-:S04]  /*3480*/  USHF.R.S32.HI UR7, URZ, 0x6, UR7 ;  /* 0x00000006ff077899 */ /* 0x000fc80008011407 */
[----:B------:R-:W-:-:S04]  /*3490*/  UISETP.LT.AND UP0, UPT, UR7, 0x1, UPT ;  /* 0x000000010700788c */ /* 0x000fc8000bf01270 */
[----:B------:R-:W-:Y:S01]  /*34a0*/  USEL UR23, UR7, 0x1, !UP0 ;  /* 0x0000000107177887 */ /* 0x000fe2000c000000 */
[----:B--2---:R-:W-:Y:S02]  /*34b0*/  R2UR UR24, R2 ;  /* 0x00000000021872ca */ /* 0x004fe400000e0000 */
[----:B------:R-:W-:-:S13]  /*34c0*/  CS2R R2, SRZ ;  /* 0x0000000000027805 */ /* 0x000fda000001ff00 */
.L_x_74:
[C---:B------:R-:W-:Y:S02]  /*34d0*/  LEA R0, R8.reuse, UR8, 0x3 ;  /* 0x0000000808007c11 */ /* 0x040fe4000f8e18ff */
[----:B------:R-:W-:Y:S02]  /*34e0*/  SHF.L.U32 R5, R3, 0x1f, RZ ;  /* 0x0000001f03057819 */ /* 0x000fe400000006ff */
[----:B------:R-:W-:Y:S02]  /*34f0*/  LEA R4, R8, UR8, 0x4 ;  /* 0x0000000808047c11 */ /* 0x000fe4000f8e20ff */
[----:B------:R-:W1:Y:S02]  /*3500*/  SYNCS.PHASECHK.TRANS64.TRYWAIT P0, [R0+URZ+0x70], R5 ;  /* 0x00007005000075a7 */ /* 0x000e6400080011ff */
[----:B-1-34-:R-:W-:Y:S05]  /*3510*/  @!P0 BRA `(.L_x_67) ;  /* 0x0000005800788947 */ /* 0x01afea0003800000 */
.L_x_141:
[----:B-1----:R-:W1:Y:S01]  /*3520*/  LDS.128 R4, [R4+0x100] ;  /* 0x0001000004047984 */ /* 0x002e620000000c00 */
[----:B------:R-:W-:Y:S02]  /*3530*/  VIADD R0, R0, 0x80 ;  /* 0x0000008000007836 */ /* 0x000fe40000000000 */
[----:B------:R-:W-:Y:S01]  /*3540*/  VIADD R8, R8, 0x1 ;  /* 0x0000000108087836 */ /* 0x000fe20000000000 */
[----:B------:R-:W-:Y:S01]  /*3550*/  @!PT LDS RZ, [RZ] ;  /* 0x00000000fffff984 */ /* 0x000fe20000000800 */
[----:B------:R-:W-:Y:S01]  /*3560*/  @!PT LDS RZ, [RZ] ;  /* 0x00000000fffff984 */ /* 0x000fe20000000800 */
[----:B------:R-:W-:Y:S01]  /*3570*/  @!PT LDS RZ, [RZ] ;  /* 0x00000000fffff984 */ /* 0x000fe20000000800 */
[----:B------:R-:W-:Y:S01]  /*3580*/  @!PT LDS RZ, [RZ] ;  /* 0x00000000fffff984 */ /* 0x000fe20000000800 */
[----:B------:R2:W-:Y:S06]  /*3590*/  MEMBAR.ALL.CTA ;  /* 0x0000000000007992 */ /* 0x0005ec0000008000 */
[----:B--2---:R-:W2:Y:S01]  /*35a0*/  FENCE.VIEW.ASYNC.S ;  /* 0x00000000000073c6 */ /* 0x004ea20000000000 */
[----:B------:R-:W-:-:S04]  /*35b0*/  PRMT R0, RZ, 0x654, R0 ;  /* 0x00000654ff007816 */ /* 0x000fc80000000000 */
[----:B--2---:R2:W-:Y:S01]  /*35c0*/  SYNCS.ARRIVE.TRANS64.RED.A1T0 RZ, [R0+URZ], RZ ;  /* 0x000000ff00ff79a7 */ /* 0x0045e200081004ff */
[----:B-1----:R-:W-:Y:S01]  /*35d0*/  LOP3.LUT P1, RZ, R6, 0x1, RZ, 0xc0, !PT ;  /* 0x0000000106ff7812 */ /* 0x002fe2000782c0ff */
[----:B--2---:R-:W-:-:S12]  /*35e0*/  BRA.U UP2, `(.L_x_68) ;  /* 0x0000000102e07547 */ /* 0x004fd8000b800000 */
[----:B------:R-:W1:Y:S01]  /*35f0*/  LDCU UR6, c[0x0][0x38c] ;  /* 0x00007180ff0677ac */ /* 0x000e620008000800 */
[----:B------:R-:W-:Y:S02]  /*3600*/  PLOP3.LUT P2, PT, PT, PT, PT, 0x80, 0x8 ;  /* 0x000000000008781c */ /* 0x000fe40003f4f070 */
[----:B------:R-:W-:Y:S01]  /*3610*/  SHF.L.U32 R5, R9, 0x1f, RZ ;  /* 0x0000001f09057819 */ /* 0x000fe200000006ff */
[----:B------:R-:W-:Y:S02]  /*3620*/  ULEA UR10, UR22, UR8, 0x3 ;  /* 0x00000008160a7291 */ /* 0x000fe4000f8e18ff */
[----:B------:R-:W-:Y:S02]  /*3630*/  ULEA UR11, UR22, UR24, 0x7 ;  /* 0x00000018160b7291 */ /* 0x000fe4000f8e38ff */
[----:B-1----:R-:W-:-:S06]  /*3640*/  UISETP.GE.AND UP0, UPT, UR6, 0x1, UPT ;  /* 0x000000010600788c */ /* 0x002fcc000bf06270 */
[----:B------:R-:W-:-:S05]  /*3650*/  PLOP3.LUT P0, PT, PT, PT, UP0, 0x80, 0x8 ;  /* 0x000000000008781c */ /* 0x000fca0003f0f008 */
[----:B------:R-:W-:-:S08]  /*3660*/  @UP0 ULEA UR6, UR21, UR8, 0x3 ;  /* 0x0000000815060291 */ /* 0x000fd0000f8e18ff */
[----:B------:R-:W-:-:S04]  /*3670*/  @P0 SHF.L.U32 R0, R2, 0x1f, RZ ;  /* 0x0000001f02000819 */ /* 0x000fc800000006ff */
[----:B------:R1:W2:Y:S01]  /*3680*/  @P0 SYNCS.PHASECHK.TRANS64.TRYWAIT P2, [UR6], R0 ;  /* 0x00000000ff0005a7 */ /* 0x0002a20008041106 */
[----:B------:R-:W3:Y:S02]  /*3690*/  SYNCS.PHASECHK.TRANS64.TRYWAIT P0, [UR10+0xb0], R5 ;  /* 0x0000b005ff0075a7 */ /* 0x000ee4000800110a */
[----:B-123--:R-:W-:Y:S05]  /*36a0*/  @!P0 BRA `(.L_x_69) ;  /* 0x0000005800288947 */ /* 0x00efea0003800000 */
.L_x_143:
[----:B------:R-:W-:Y:S01]  /*36b0*/  UMOV UR19, UR20 ;  /* 0x0000001400137c82 */ /* 0x000fe20008000000 */
[----:B------:R-:W-:Y:S05]  /*36c0*/  BRA.U !UP0, `(.L_x_70) ;  /* 0x0000000108987547 */ /* 0x000fea000b800000 */
[----:B------:R-:W-:Y:S02]  /*36d0*/  UIADD3 UR19, UPT, UPT, UR23, UR20, URZ ;  /* 0x0000001417137290 */ /* 0x000fe4000fffe0ff */
[----:B------:R-:W-:Y:S01]  /*36e0*/  UPLOP3.LUT UP3, UPT, UPT, UPT, UPT, 0x40, 0x4 ;  /* 0x000000000004789c */ /* 0x000fe20003f6e870 */
[----:B------:R-:W-:Y:S01]  /*36f0*/  UMOV UR18, UR7 ;  /* 0x0000000700127c82 */ /* 0x000fe20008000000 */
[----:B------:R-:W-:-:S09]  /*3700*/  UMOV UR17, UR21 ;  /* 0x0000001500117c82 */ /* 0x000fd20008000000 */
.L_x_73:
[----:B--2---:R-:W-:Y:S01]  /*3710*/  ULEA UR9, UR17, UR8, 0x3 ;  /* 0x0000000811097291 */ /* 0x004fe2000f8e18ff */
[----:B---3--:R-:W-:Y:S11]  /*3720*/  @P2 BRA `(.L_x_71) ;  /* 0x00000000000c2947 */ /* 0x008ff60003800000 */
[----:B-1----:R-:W-:Y:S04]  /*3730*/  SHF.L.U32 R5, R2, 0x1f, RZ ;  /* 0x0000001f02057819 */ /* 0x002fe800000006ff */
[----:B------:R-:W1:Y:S02]  /*3740*/  SYNCS.PHASECHK.TRANS64.TRYWAIT P0, [UR9], R5 ;  /* 0x00000005ff0075a7 */ /* 0x000e640008001109 */
[----:B-1----:R-:W-:Y:S05]  /*3750*/  @!P0 BRA `(.L_x_72) ;  /* 0x0000005800148947 */ /* 0x002fea0003800000 */
.L_x_71:
[----:B------:R-:W-:Y:S01]  /*3760*/  UISETP.NE.AND UP0, UPT, UR18, 0x1, UPT ;  /* 0x000000011200788c */ /* 0x000fe2000bf05270 */
[----:B------:R-:W-:Y:S01]  /*3770*/  PLOP3.LUT P2, PT, PT, PT, PT, 0x80, 0x8 ;  /* 0x000000000008781c */ /* 0x000fe20003f4f070 */
[----:B------:R-:W-:Y:S02]  /*3780*/  UIADD3 UR21, UPT, UPT, UR17, 0x1, URZ ;  /* 0x0000000111157890 */ /* 0x000fe4000fffe0ff */
[----:B------:R-:W-:Y:S02]  /*3790*/  ULEA UR30, UR17, UR15, 0x8 ;  /* 0x0000000f111e7291 */ /* 0x000fe4000f8e40ff */
[----:B------:R-:W-:Y:S01]  /*37a0*/  UISETP.NE.AND UP1, UPT, UR21, 0x4, UPT ;  /* 0x000000041500788c */ /* 0x000fe2000bf25270 */
[----:B------:R-:W-:Y:S01]  /*37b0*/  PLOP3.LUT P0, PT, PT, PT, UP0, 0x80, 0x8 ;  /* 0x000000000008781c */ /* 0x000fe20003f0f008 */
[----:B------:R-:W-:Y:S02]  /*37c0*/  ULEA UR32, UR17, UR14, 0x9 ;  /* 0x0000000e11207291 */ /* 0x000fe4000f8e48ff */
[----:B------:R-:W-:Y:S02]  /*37d0*/  USEL UR16, URZ, 0x1, UP1 ;  /* 0x00000001ff107887 */ /* 0x000fe40008800000 */
[----:B------:R-:W-:Y:S02]  /*37e0*/  USEL UR21, UR21, URZ, UP1 ;  /* 0x000000ff15157287 */ /* 0x000fe40008800000 */
[----:B------:R-:W-:Y:S02]  /*37f0*/  UIADD3 UR36, UPT, UPT, UR30, 0x2, URZ ;  /* 0x000000021e247890 */ /* 0x000fe4000fffe0ff */
[----:B------:R-:W-:Y:S01]  /*3800*/  @UP0 ULEA UR6, UR21, UR8, 0x3 ;  /* 0x0000000815060291 */ /* 0x000fe2000f8e18ff */
[----:B------:R-:W-:Y:S01]  /*3810*/  LOP3.LUT R2, R2, UR16, RZ, 0x3c, !PT ;  /* 0x0000001002027c12 */ /* 0x000fe2000f8e3cff */
[----:B------:R-:W-:Y:S02]  /*3820*/  UIADD3 UR34, UPT, UPT, UR32, 0x2, URZ ;  /* 0x0000000220227890 */ /* 0x000fe4000fffe0ff */
[----:B------:R-:W-:Y:S01]  /*3830*/  UIADD3 UR9, UPT, UPT, UR9, 0x20, URZ ;  /* 0x0000002009097890 */ /* 0x000fe2000fffe0ff */
[----:B-1----:R-:W-:Y:S01]  /*3840*/  @P0 SHF.L.U32 R0, R2, 0x1f, RZ ;  /* 0x0000001f02000819 */ /* 0x002fe200000006ff */
[----:B------:R-:W-:Y:S01]  /*3850*/  UMOV UR31, 0x80004020 ;  /* 0x80004020001f7882 */ /* 0x000fe20000000000 */
[----:B------:R-:W-:Y:S01]  /*3860*/  UMOV UR33, 0x80004020 ;  /* 0x8000402000217882 */ /* 0x000fe20000000000 */
[----:B------:R-:W-:Y:S01]  /*3870*/  UMOV UR37, 0x80004020 ;  /* 0x8000402000257882 */ /* 0x000fe20000000000 */
[----:B------:R2:W3:Y:S01]  /*3880*/  @P0 SYNCS.PHASECHK.TRANS64.TRYWAIT P2, [UR6], R0 ;  /* 0x00000000ff0005a7 */ /* 0x0004e20008041106 */
[----:B------:R-:W-:Y:S01]  /*3890*/  UIADD3 UR20, UPT, UPT, UR20, 0x1, URZ ;  /* 0x0000000114147890 */ /* 0x000fe2000fffe0ff */
[----:B------:R2:W-:Y:S01]  /*38a0*/  UTCIMMA.2CTA gdesc[UR32], gdesc[UR30], tmem[UR11], tmem[UR28], idesc[UR29], UP3 ;  /* 0x00ff1c1e200075ea */ /* 0x0005e20009a0010b */
[----:B------:R-:W-:Y:S02]  /*38b0*/  UIADD3 UR18, UPT, UPT, UR18, -0x1, URZ ;  /* 0xffffffff12127890 */ /* 0x000fe4000fffe0ff */
[----:B------:R-:W-:Y:S02]  /*38c0*/  UISETP.NE.AND UP0, UPT, UR20, UR19, UPT ;  /* 0x000000131400728c */ /* 0x000fe4000bf05270 */
[----:B------:R-:W-:Y:S01]  /*38d0*/  UPLOP3.LUT UP3, UPT, UPT, UPT, UPT, 0x80, 0x8 ;  /* 0x000000000008789c */ /* 0x000fe20003f6f070 */
[----:B------:R-:W-:Y:S01]  /*38e0*/  UMOV UR35, 0x80004020 ;  /* 0x8000402000237882 */ /* 0x000fe20000000000 */
[----:B------:R-:W-:Y:S01]  /*38f0*/  UMOV UR17, UR21 ;  /* 0x0000001500117c82 */ /* 0x000fe20008000000 */
[----:B------:R2:W-:Y:S01]  /*3900*/  UTCIMMA.2CTA gdesc[UR34], gdesc[UR36], tmem[UR11], tmem[UR26], idesc[UR27], UPT ;  /* 0x00ff1a24220075ea */ /* 0x0005e2000ba0010b */
[----:B------:R2:W-:Y:S03]  /*3910*/  UTCBAR.2CTA.MULTICAST [UR9], URZ, UR13 ;  /* 0x000000ff090073e9 */ /* 0x0005e6000820080d */
[----:B------:R-:W-:Y:S05]  /*3920*/  BRA.U UP0, `(.L_x_73) ;  /* 0xfffffffd00787547 */ /* 0x000fea000b83ffff */
.L_x_70:
[----:B------:R-:W-:Y:S01]  /*3930*/  UIADD3 UR10, UPT, UPT, UR10, 0x90, URZ ;  /* 0x000000900a0a7890 */ /* 0x000fe2000fffe0ff */
[----:B------:R-:W-:-:S08]  /*3940*/  UMOV UR20, UR19 ;  /* 0x0000001300147c82 */ /* 0x000fd00008000000 */
[----:B------:R4:W-:Y:S01]  /*3950*/  UTCBAR.2CTA.MULTICAST [UR10], URZ, UR12 ;  /* 0x000000ff0a0073e9 */ /* 0x0009e2000820080c */
[----:B------:R-:W-:Y:S02]  /*3960*/  NOP ;  /* 0x0000000000007918 */ /* 0x000fe40000000000 */
.L_x_68:
[----:B------:R-:W-:Y:S01]  /*3970*/  UIADD3 UR22, UPT, UPT, UR22, 0x1, URZ ;  /* 0x0000000116167890 */ /* 0x000fe2000fffe0ff */
[----:B------:R-:W-:-:S03]  /*3980*/  ISETP.NE.AND P0, PT, R8, 0x2, PT ;  /* 0x000000020800780c */ /* 0x000fc60003f05270 */
[----:B------:R-:W-:Y:S01]  /*3990*/  UISETP.NE.AND UP0, UPT, UR22, 0x4, UPT ;  /* 0x000000041600788c */ /* 0x000fe2000bf05270 */
[----:B-12---:R-:W-:Y:S02]  /*39a0*/  SEL R0, RZ, 0x1, P0 ;  /* 0x00000001ff007807 */ /* 0x006fe40000000000 */
[----:B------:R-:W-:Y:S01]  /*39b0*/  SEL R8, R8, RZ, P0 ;  /* 0x000000ff08087207 */ /* 0x000fe20000000000 */
[----:B------:R-:W-:Y:S01]  /*39c0*/  USEL UR6, URZ, 0x1, UP0 ;  /* 0x00000001ff067887 */ /* 0x000fe20008000000 */
[----:B------:R-:W-:Y:S01]  /*39d0*/  LOP3.LUT R3, R3, R0, RZ, 0x3c, !PT ;  /* 0x0000000003037212 */ /* 0x000fe200078e3cff */
[----:B------:R-:W-:-:S04]  /*39e0*/  USEL UR22, UR22, URZ, UP0 ;  /* 0x000000ff16167287 */ /* 0x000fc80008000000 */
[----:B------:R-:W-:Y:S01]  /*39f0*/  LOP3.LUT R9, R9, UR6, RZ, 0x3c, !PT ;  /* 0x0000000609097c12 */ /* 0x000fe2000f8e3cff */
[----:B------:R-:W-:Y:S07]  /*3a00*/  @P1 BRA `(.L_x_74) ;  /* 0xfffffff800b01947 */ /* 0x000fee000383ffff */
[----:B------:R-:W1:Y:S01]  /*3a10*/  S2UR UR6, SR_CgaCtaId ;  /* 0x00000000000679c3 */ /* 0x000e620000008800 */
[----:B------:R-:W-:Y:S01]  /*3a20*/  ELECT P0, URZ, PT ;  /* 0x0000000000ff782f */ /* 0x000fe20003800000 */
[----:B------:R-:W-:Y:S01]  /*3a30*/  HFMA2 R0, -RZ, RZ, 0, 5.9604644775390625e-08 ;  /* 0x00000001ff007431 */ /* 0x000fe200000001ff */
[----:B------:R-:W-:-:S05]  /*3a40*/  UMOV UR7, 0x40 ;  /* 0x0000004000077882 */ /* 0x000fca0000000000 */
[----:B------:R-:W-:Y:S01]  /*3a50*/  UVIRTCOUNT.DEALLOC.SMPOOL 0x80 ;  /* 0x000000800000784c */ /* 0x000fe20000000000 */
[----:B------:R-:W-:Y:S02]  /*3a60*/  UISETP.NE.AND UP0, UPT, UR5, URZ, UPT ;  /* 0x000000ff0500728c */ /* 0x000fe4000bf05270 */
[----:B-1----:R-:W-:-:S09]  /*3a70*/  ULEA UR6, UR6, UR7, 0x18 ;  /* 0x0000000706067291 */ /* 0x002fd2000f8ec0ff */
[----:B------:R1:W-:Y:S01]  /*3a80*/  @P0 STS.U8 [UR6+0x1c], R0 ;  /* 0x00001c00ff000988 */ /* 0x0003e20008000006 */
[----:B------:R-:W-:Y:S05]  /*3a90*/  BRA.U UP0, `(.L_x_75) ;  /* 0x0000000100a07547 */ /* 0x000fea000b800000 */
[----:B------:R-:W-:Y:S01]  /*3aa0*/  UIADD3 UR5, UPT, UPT, UR8, 0xb0, URZ ;  /* 0x000000b008057890 */ /* 0x000fe2000fffe0ff */
[----:B------:R-:W-:-:S03]  /*3ab0*/  SHF.L.U32 R3, R9, 0x1f, RZ ;  /* 0x0000001f09037819 */ /* 0x000fc600000006ff */
[----:B------:R-:W-:-:S09]  /*3ac0*/  ULEA UR7, UR22, UR5, 0x3 ;  /* 0x0000000516077291 */ /* 0x000fd2000f8e18ff */
[----:B------:R-:W2:Y:S02]  /*3ad0*/  SYNCS.PHASECHK.TRANS64.TRYWAIT P0, [UR7], R3 ;  /* 0x00000003ff0075a7 */ /* 0x000ea40008001107 */
[----:B--2---:R-:W-:Y:S05]  /*3ae0*/  @!P0 BRA `(.L_x_76) ;  /* 0x0000005400488947 */ /* 0x004fea0003800000 */
.L_x_146:
[----:B------:R-:W-:-:S04]  /*3af0*/  UIADD3 UR9, UPT, UPT, UR22, 0x1, URZ ;  /* 0x0000000116097890 */ /* 0x000fc8000fffe0ff */
[----:B------:R-:W-:-:S04]  /*3b00*/  UISETP.NE.AND UP1, UPT, UR9, 0x4, UPT ;  /* 0x000000040900788c */ /* 0x000fc8000bf25270 */
[----:B----4-:R-:W-:Y:S02]  /*3b10*/  USEL UR10, URZ, 0x1, UP1 ;  /* 0x00000001ff0a7887 */ /* 0x010fe40008800000 */
[----:B------:R-:W-:-:S04]  /*3b20*/  USEL UR9, UR9, URZ, UP1 ;  /* 0x000000ff09097287 */ /* 0x000fc80008800000 */
[----:B------:R-:W-:Y:S01]  /*3b30*/  ULEA UR7, UR9, UR5, 0x3 ;  /* 0x0000000509077291 */ /* 0x000fe2000f8e18ff */
[----:B------:R-:W-:-:S04]  /*3b40*/  LOP3.LUT R2, R9, UR10, RZ, 0x3c, !PT ;  /* 0x0000000a09027c12 */ /* 0x000fc8000f8e3cff */
[----:B-1----:R-:W-:-:S04]  /*3b50*/  SHF.L.U32 R3, R2, 0x1f, RZ ;  /* 0x0000001f02037819 */ /* 0x002fc800000006ff */
[----:B------:R-:W1:Y:S02]  /*3b60*/  SYNCS.PHASECHK.TRANS64.TRYWAIT P0, [UR7], R3 ;  /* 0x00000003ff0075a7 */ /* 0x000e640008001107 */
[----:B-1----:R-:W-:Y:S05]  /*3b70*/  @!P0 BRA `(.L_x_77) ;  /* 0x00000054003c8947 */ /* 0x002fea0003800000 */
.L_x_148:
        /* <DEDUP_REMOVED lines=9> */
.L_x_150:
[----:B------:R-:W-:-:S04]  /*3c10*/  UIADD3 UR9, UPT, UPT, UR9, 0x1, URZ ;  /* 0x0000000109097890 */ /* 0x000fc8000fffe0ff */
[----:B------:R-:W-:-:S04]  /*3c20*/  UISETP.NE.AND UP1, UPT, UR9, 0x4, UPT ;  /* 0x000000040900788c */ /* 0x000fc8000bf25270 */
[----:B------:R-:W-:Y:S02]  /*3c30*/  USEL UR7, URZ, 0x1, UP1 ;  /* 0x00000001ff077887 */ /* 0x000fe40008800000 */
[----:B------:R-:W-:-:S04]  /*3c40*/  USEL UR9, UR9, URZ, UP1 ;  /* 0x000000ff09097287 */ /* 0x000fc80008800000 */
[----:B------:R-:W-:Y:S01]  /*3c50*/  ULEA UR9, UR9, UR5, 0x3 ;  /* 0x0000000509097291 */ /* 0x000fe2000f8e18ff */
[----:B-1----:R-:W-:-:S04]  /*3c60*/  LOP3.LUT R3, R2, UR7, RZ, 0x3c, !PT ;  /* 0x0000000702037c12 */ /* 0x002fc8000f8e3cff */
[----:B------:R-:W-:Y:S01]  /*3c70*/  SHF.L.U32 R3, R3, 0x1f, RZ ;  /* 0x0000001f03037819 */ /* 0x000fe200000006ff */
[----:B------:R-:W-:-:S04]  /*3c80*/  IMAD.U32 R0, RZ, RZ, UR9 ;  /* 0x00000009ff007e24 */ /* 0x000fc8000f8e00ff */
[----:B------:R1:W2:Y:S03]  /*3c90*/  SYNCS.PHASECHK.TRANS64.TRYWAIT P0, [R0+URZ], R3 ;  /* 0x00000003000075a7 */ /* 0x0002a600080011ff */
[----:B--2---:R-:W-:Y:S05]  /*3ca0*/  @!P0 NANOSLEEP.SYNCS 0x989680 ;  /* 0x009896800000895d */ /* 0x004fea0003900000 */
[----:B------:R-:W2:Y:S02]  /*3cb0*/  @!P0 SYNCS.PHASECHK.TRANS64 P0, [R0+URZ], R3 ;  /* 0x00000003000085a7 */ /* 0x000ea400080010ff */
[----:B--2---:R-:W-:Y:S05]  /*3cc0*/  @P0 BRA `(.L_x_79) ;  /* 0x0000000000200947 */ /* 0x004fea0003800000 */
.L_x_80:
[----:B--2---:R2:W4:Y:S02]  /*3cd0*/  SYNCS.PHASECHK.TRANS64.TRYWAIT P0, [R0+URZ], R3 ;  /* 0x00000003000075a7 */ /* 0x00452400080011ff */
[----:B----4-:R-:W-:Y:S05]  /*3ce0*/  @!P0 NANOSLEEP.SYNCS 0x989680 ;  /* 0x009896800000895d */ /* 0x010fea0003900000 */
[----:B------:R-:W4:Y:S02]  /*3cf0*/  @!P0 SYNCS.PHASECHK.TRANS64 P0, [R0+URZ], R3 ;  /* 0x00000003000085a7 */ /* 0x000f2400080010ff */
[----:B----4-:R-:W-:Y:S05]  /*3d00*/  @!P0 BRA `(.L_x_80) ;  /* 0xfffffffc00f08947 */ /* 0x010fea000383ffff */
[----:B------:R-:W-:Y:S05]  /*3d10*/  BRA `(.L_x_79) ;  /* 0x00000000000c7947 */ /* 0x000fea0003800000 */
.L_x_75:
[----:B------:R-:W-:-:S04]  /*3d20*/  UIADD3 UR5, UPT, UPT, UR8, 0xf0, URZ ;  /* 0x000000f008057890 */ /* 0x000fc8000fffe0ff */
[----:B------:R-:W-:-:S09]  /*3d30*/  UPRMT UR5, UR4, 0x654, UR5 ;  /* 0x0000065404057896 */ /* 0x000fd20008000005 */
[----:B------:R-:W-:Y:S03]  /*3d40*/  SYNCS.ARRIVE.TRANS64.RED.A1T0 RZ, [UR5], RZ ;  /* 0x000000ffffff79a7 */ /* 0x000fe60008100405 */
.L_x_79:
[----:B-12---:R-:W-:Y:S01]  /*3d50*/  SHF.L.U32 R3, RZ, 0x1f, RZ ;  /* 0x0000001fff037819 */ /* 0x006fe200000006ff */
[----:B------:R-:W-:Y:S01]  /*3d60*/  UIADD3 UR5, UPT, UPT, UR8, 0xf0, URZ ;  /* 0x000000f008057890 */ /* 0x000fe2000fffe0ff */
[----:B------:R-:W-:Y:S02]  /*3d70*/  PLOP3.LUT P0, PT, PT, PT, UP0, 0x80, 0x8 ;  /* 0x000000000008781c */ /* 0x000fe40003f0f008 */
[----:B------:R-:W1:Y:S02]  /*3d80*/  SYNCS.PHASECHK.TRANS64.TRYWAIT P1, [UR8+0xf0], R3 ;  /* 0x0000f003ff0075a7 */ /* 0x000e640008021108 */
[----:B-1----:R-:W-:Y:S09]  /*3d90*/  @!P1 BRA `(.L_x_81) ;  /* 0x0000005000e49947 */ /* 0x002ff20003800000 */
.L_x_152:
[----:B------:R-:W-:Y:S01]  /*3da0*/  @!UP0 UPRMT UR5, UR4, 0x654, UR5 ;  /* 0x0000065404058896 */ /* 0x000fe20008000005 */
[----:B------:R-:W-:Y:S02]  /*3db0*/  UMOV UR8, 0xffff ;  /* 0x0000ffff00087882 */ /* 0x000fe40000000000 */
[----:B------:R-:W-:-:S06]  /*3dc0*/  UMOV UR4, 0x1 ;  /* 0x0000000100047882 */ /* 0x000fcc0000000000 */
[----:B------:R-:W-:Y:S01]  /*3dd0*/  @!P0 SYNCS.ARRIVE.TRANS64.RED.A1T0 RZ, [UR5], RZ ;  /* 0x000000ffffff89a7 */ /* 0x000fe20008100405 */
[----:B------:R-:W-:Y:S01]  /*3de0*/  NOP ;  /* 0x0000000000007918 */ /* 0x000fe20000000000 */
[----:B-1----:R-:W1:Y:S01]  /*3df0*/  LDS R0, [UR6+0x14] ;  /* 0x00001406ff007984 */ /* 0x002e620008000800 */
[----:B------:R-:W-:-:S04]  /*3e00*/  ULOP3.LUT UR5, UR24, 0xffff, URZ, 0xc0, !UPT ;  /* 0x0000ffff18057892 */ /* 0x000fc8000f8ec0ff */
[----:B------:R-:W-:-:S04]  /*3e10*/  USHF.R.U32.HI UR5, URZ, 0x5, UR5 ;  /* 0x00000005ff057899 */ /* 0x000fc80008011605 */
[----:B------:R-:W-:Y:S02]  /*3e20*/  USHF.L.U32 UR8, UR8, UR5, URZ ;  /* 0x0000000508087299 */ /* 0x000fe400080006ff */
[----:B------:R-:W-:-:S04]  /*3e30*/  USHF.L.U32 UR4, UR4, UR5, URZ ;  /* 0x0000000504047299 */ /* 0x000fc800080006ff */
[----:B-1----:R-:W-:-:S04]  /*3e40*/  LOP3.LUT R0, R0, UR8, RZ, 0xc0, !PT ;  /* 0x0000000800007c12 */ /* 0x002fc8000f8ec0ff */
[----:B------:R-:W-:-:S13]  /*3e50*/  ISETP.NE.AND P0, PT, R0, UR8, PT ;  /* 0x0000000800007c0c */ /* 0x000fda000bf05270 */
[----:B------:R-:W-:Y:S05]  /*3e60*/  @P0 BRA `(.L_x_82) ;  /* 0x0000000000580947 */ /* 0x000fea0003800000 */
[----:B------:R-:W1:Y:S02]  /*3e70*/  LDS R0, [UR6+0x18] ;  /* 0x00001806ff007984 */ /* 0x000e640008000800 */
[----:B-1----:R-:W-:-:S04]  /*3e80*/  LOP3.LUT R0, R0, UR4, RZ, 0xc0, !PT ;  /* 0x0000000400007c12 */ /* 0x002fc8000f8ec0ff */
[----:B------:R-:W-:-:S13]  /*3e90*/  ISETP.NE.AND P0, PT, R0, UR4, PT ;  /* 0x0000000400007c0c */ /* 0x000fda000bf05270 */
[----:B------:R-:W-:Y:S05]  /*3ea0*/  @P0 BRA `(.L_x_83) ;  /* 0x00000000003c0947 */ /* 0x000fea0003800000 */
[----:B------:R-:W1:Y:S01]  /*3eb0*/  S2R R2, SR_LANEID ;  /* 0x0000000000027919 */ /* 0x000e620000000000 */
[----:B------:R-:W-:Y:S01]  /*3ec0*/  ULOP3.LUT UR8, URZ, UR8, URZ, 0x33, !UPT ;  /* 0x00000008ff087292 */ /* 0x000fe2000f8e33ff */
[----:B------:R-:W-:Y:S01]  /*3ed0*/  LOP3.LUT R4, RZ, UR4, RZ, 0x33, !PT ;  /* 0x00000004ff047c12 */ /* 0x000fe2000f8e33ff */
[----:B------:R-:W-:Y:S02]  /*3ee0*/  VOTEU.ANY UR7, UPT, PT ;  /* 0x0000000000077886 */ /* 0x000fe400038e0100 */
[----:B------:R-:W-:Y:S01]  /*3ef0*/  UFLO.U32 UR7, UR7 ;  /* 0x00000007000772bd */ /* 0x000fe200080e0000 */
[----:B------:R-:W2:Y:S01]  /*3f00*/  REDUX UR4, R4 ;  /* 0x00000000040473c4 */ /* 0x000ea20000000000 */
[----:B------:R-:W-:-:S06]  /*3f10*/  IMAD.U32 R0, RZ, RZ, UR8 ;  /* 0x00000008ff007e24 */ /* 0x000fcc000f8e00ff */
[----:B------:R1:W-:Y:S01]  /*3f20*/  UTCATOMSWS.AND URZ, UR8 ;  /* 0x0000000800ff79e3 */ /* 0x0003e20008000000 */
[----:B------:R-:W3:Y:S01]  /*3f30*/  REDUX UR5, R0 ;  /* 0x00000000000573c4 */ /* 0x000ee20000000000 */
[----:B-1----:R-:W-:Y:S01]  /*3f40*/  ISETP.EQ.U32.AND P0, PT, R2, UR7, PT ;  /* 0x0000000702007c0c */ /* 0x002fe2000bf02070 */
[----:B--2---:R-:W-:Y:S01]  /*3f50*/  IMAD.U32 R2, RZ, RZ, UR4 ;  /* 0x00000004ff027e24 */ /* 0x004fe2000f8e00ff */
[----:B---3--:R-:W-:-:S11]  /*3f60*/  MOV R3, UR5 ;  /* 0x0000000500037c02 */ /* 0x008fd60008000f00 */
[----:B------:R1:W-:Y:S04]  /*3f70*/  @P0 ATOMS.AND RZ, [UR6+0x14], R3 ;  /* 0x00001403ffff098c */ /* 0x0003e8000a800006 */
[----:B------:R1:W-:Y:S01]  /*3f80*/  @P0 ATOMS.AND RZ, [UR6+0x18], R2 ;  /* 0x00001802ffff098c */ /* 0x0003e2000a800006 */
[----:B------:R-:W-:Y:S05]  /*3f90*/  BRA `(.L_x_84) ;  /* 0x0000000000147947 */ /* 0x000fea0003800000 */
.L_x_83:
[----:B------:R-:W-:Y:S02]  /*3fa0*/  MOV R2, 0x3fc0 ;  /* 0x00003fc000027802 */ /* 0x000fe40000000f00 */
[----:B---345:R-:W-:Y:S05]  /*3fb0*/  CALL.REL.NOINC `($__internal_0_$__cuda_sm10x_tcgen05_guardrail_trap_col_being_dealloced_not_returned_by_alloc) ;  /* 0x0000005400387944 */ /* 0x038fea0003c00000 */
[----:B------:R-:W-:Y:S05]  /*3fc0*/  BRA `(.L_x_84) ;  /* 0x0000000000087947 */ /* 0x000fea0003800000 */
.L_x_82:
[----:B------:R-:W-:Y:S02]  /*3fd0*/  MOV R2, 0x3ff0 ;  /* 0x00003ff000027802 */ /* 0x000fe40000000f00 */
[----:B---345:R-:W-:Y:S05]  /*3fe0*/  CALL.REL.NOINC `($__internal_2_$__cuda_sm10x_tcgen05_guardrail_trap_unallocated_columns_being_dealloced) ;  /* 0x0000005400447944 */ /* 0x038fea0003c00000 */
.L_x_84:
[----:B------:R-:W-:Y:S01]  /*3ff0*/  NOP ;  /* 0x0000000000007918 */ /* 0x000fe20000000000 */
[----:B----4-:R-:W-:Y:S05]  /*4000*/  EXIT ;  /* 0x000000000000794d */ /* 0x010fea0003800000 */
.L_x_55:
[----:B------:R-:W-:-:S09]  /*4010*/  UISETP.NE.OR UP5, UPT, UR10, 0x3, !UP5 ;  /* 0x000000030a00788c */ /* 0x000fd2000efa5670 */
[----:B------:R-:W-:Y:S05]  /*4020*/  BRA.U UP5, `(.L_x_85) ;  /* 0x0000000d05407547 */ /* 0x000fea000b800000 */
[----:B------:R-:W1:Y:S01]  /*4030*/  LDC R0, c[0x0][0xb30] ;  /* 0x0002cc00ff007b82 */ /* 0x000e620000000800 */
[----:B------:R-:W2:Y:S01]  /*4040*/  LDCU.64 UR8, c[0x0][0x888] ;  /* 0x00011100ff0877ac */ /* 0x000ea20008000a00 */
[----:B------:R-:W-:Y:S02]  /*4050*/  HFMA2 R29, -RZ, RZ, 0, 0 ;  /* 0x00000000ff1d7431 */ /* 0x000fe400000001ff */
[----:B------:R-:W-:Y:S01]  /*4060*/  IMAD.MOV.U32 R31, RZ, RZ, 0x1 ;  /* 0x00000001ff1f7424 */ /* 0x000fe200078e00ff */
[----:B------:R-:W-:Y:S01]  /*4070*/  MOV R23, 0x2000 ;  /* 0x0000200000177802 */ /* 0x000fe20000000f00 */
[----:B------:R-:W3:Y:S01]  /*4080*/  LDCU.64 UR4, c[0x0][0x890] ;  /* 0x00011200ff0477ac */ /* 0x000ee20008000a00 */
[----:B------:R-:W-:Y:S01]  /*4090*/  IMAD.MOV.U32 R30, RZ, RZ, RZ ;  /* 0x000000ffff1e7224 */ /* 0x000fe200078e00ff */
[----:B------:R-:W4:Y:S01]  /*40a0*/  LDC R19, c[0x0][0x370] ;  /* 0x0000dc00ff137b82 */ /* 0x000f220000000800 */
[----:B------:R-:W-:Y:S01]  /*40b0*/  UMOV UR6, 0x400 ;  /* 0x0000040000067882 */ /* 0x000fe20000000000 */
[----:B------:R-:W-:-:S02]  /*40c0*/  UPLOP3.LUT UP1, UPT, UPT, UPT, UPT, 0x40, 0x4 ;  /* 0x000000000004789c */ /* 0x000fc40003f2e870 */
[----:B------:R-:W-:-:S04]  /*40d0*/  ULEA UR6, UR37, UR6, 0x18 ;  /* 0x0000000625067291 */ /* 0x000fc8000f8ec0ff */
[----:B------:R-:W4:Y:S01]  /*40e0*/  LDC R2, c[0x0][0xb0c] ;  /* 0x0002c300ff027b82 */ /* 0x000f220000000800 */
[----:B------:R-:W-:Y:S02]  /*40f0*/  UIADD3 UR13, UPT, UPT, UR6, 0x48, URZ ;  /* 0x00000048060d7890 */ /* 0x000fe4000fffe0ff */
[----:B--2---:R-:W-:Y:S02]  /*4100*/  UISETP.NE.U32.AND UP2, UPT, UR8, URZ, UPT ;  /* 0x000000ff0800728c */ /* 0x004fe4000bf45070 */
[----:B------:R-:W-:Y:S02]  /*4110*/  UIADD3 UR17, UPT, UPT, UR6, 0x40, URZ ;  /* 0x0000004006117890 */ /* 0x000fe4000fffe0ff */
[----:B---3--:R-:W-:Y:S01]  /*4120*/  UISETP.NE.U32.AND UP3, UPT, UR4, URZ, UPT ;  /* 0x000000ff0400728c */ /* 0x008fe2000bf65070 */
[----:B------:R-:W2:Y:S01]  /*4130*/  LDC R18, c[0x0][0xb20] ;  /* 0x0002c800ff127b82 */ /* 0x000ea20000000800 */
[----:B-1----:R-:W-:Y:S01]  /*4140*/  ISETP.NE.AND P1, PT, R0, 0x1, PT ;  /* 0x000000010000780c */ /* 0x002fe20003f25270 */
[----:B------:R-:W-:-:S02]  /*4150*/  UISETP.NE.AND.EX UP2, UPT, UR9, URZ, UPT, UP2 ;  /* 0x000000ff0900728c */ /* 0x000fc4000bf45320 */
[----:B------:R-:W-:Y:S02]  /*4160*/  UPRMT UR13, UR37, 0x654, UR13 ;  /* 0x00000654250d7896 */ /* 0x000fe4000800000d */
[----:B------:R-:W-:Y:S02]  /*4170*/  UISETP.NE.AND.EX UP3, UPT, UR5, URZ, UPT, UP3 ;  /* 0x000000ff0500728c */ /* 0x000fe4000bf65330 */
[----:B------:R-:W1:Y:S08]  /*4180*/  LDC.64 R32, c[0x0][0x348] ;  /* 0x0000d200ff207b82 */ /* 0x000e700000000a00 */
[----:B------:R-:W3:Y:S08]  /*4190*/  LDC.64 R16, c[0x0][0xb10] ;  /* 0x0002c400ff107b82 */ /* 0x000ef00000000a00 */
[----:B------:R-:W1:Y:S08]  /*41a0*/  LDC.64 R6, c[0x0][0xb18] ;  /* 0x0002c600ff067b82 */ /* 0x000e700000000a00 */
[----:B------:R-:W1:Y:S08]  /*41b0*/  LDC.64 R4, c[0x0][0xb28] ;  /* 0x0002ca00ff047b82 */ /* 0x000e700000000a00 */
[----:B--2-4-:R-:W1:Y:S02]  /*41c0*/  LDC R22, c[0x0][0x374] ;  /* 0x0000dd00ff167b82 */ /* 0x014e640000000800 */
.L_x_94:
[C---:B------:R-:W-:Y:S02]  /*41d0*/  LEA R0, R30.reuse, UR6, 0x3 ;  /* 0x000000061e007c11 */ /* 0x040fe4000f8e18ff */
[----:B------:R-:W-:Y:S02]  /*41e0*/  SHF.L.U32 R3, R29, 0x1f, RZ ;  /* 0x0000001f1d037819 */ /* 0x000fe400000006ff */
[----:B------:R-:W-:Y:S02]  /*41f0*/  LEA R24, R30, UR6, 0x4 ;  /* 0x000000061e187c11 */ /* 0x000fe4000f8e20ff */
[----:B--2---:R-:W2:Y:S02]  /*4200*/  SYNCS.PHASECHK.TRANS64.TRYWAIT P0, [R0+URZ+0x70], R3 ;  /* 0x00007003000075a7 */ /* 0x004ea400080011ff */
[----:B--2---:R-:W-:Y:S05]  /*4210*/  @!P0 BRA `(.L_x_86) ;  /* 0x0000004c00dc8947 */ /* 0x004fea0003800000 */
.L_x_153:
[----:B------:R-:W-:Y:S01]  /*4220*/  ISETP.GE.AND P0, PT, R72, 0x1, PT ;  /* 0x000000014800780c */ /* 0x000fe20003f06270 */
[----:B------:R-:W4:Y:S01]  /*4230*/  LDS.128 R24, [R24+0x100] ;  /* 0x0001000018187984 */ /* 0x000f220000000c00 */
[----:B--2---:R-:W-:Y:S01]  /*4240*/  VIADD R0, R0, 0x80 ;  /* 0x0000008000007836 */ /* 0x004fe20000000000 */
[----:B------:R-:W-:Y:S01]  /*4250*/  @!PT LDS RZ, [RZ] ;  /* 0x00000000fffff984 */ /* 0x000fe20000000800 */
[----:B------:R-:W-:Y:S01]  /*4260*/  @!PT LDS RZ, [RZ] ;  /* 0x00000000fffff984 */ /* 0x000fe20000000800 */
[----:B------:R-:W-:Y:S01]  /*4270*/  @!PT LDS RZ, [RZ] ;  /* 0x00000000fffff984 */ /* 0x000fe20000000800 */
[----:B------:R-:W-:Y:S01]  /*4280*/  @!PT LDS RZ, [RZ] ;  /* 0x00000000fffff984 */ /* 0x000fe20000000800 */
[----:B------:R2:W-:Y:S06]  /*4290*/  MEMBAR.ALL.CTA ;  /* 0x0000000000007992 */ /* 0x0005ec0000008000 */
[----:B--2---:R-:W2:Y:S01]  /*42a0*/  FENCE.VIEW.ASYNC.S ;  /* 0x00000000000073c6 */ /* 0x004ea20000000000 */
[----:B------:R-:W-:Y:S04]  /*42b0*/  PRMT R0, RZ, 0x654, R0 ;  /* 0x00000654ff007816 */ /* 0x000fe80000000000 */
[----:B--2---:R2:W-:Y:S01]  /*42c0*/  SYNCS.ARRIVE.TRANS64.RED.A1T0 RZ, [R0+URZ], RZ ;  /* 0x000000ff00ff79a7 */ /* 0x0045e200081004ff */
[----:B----4-:R-:W-:Y:S11]  /*42d0*/  LOP3.LUT P3, RZ, R26, 0x1, RZ, 0xc0, !PT ;  /* 0x000000011aff7812 */ /* 0x010ff6000786c0ff */
[----:B------:R-:W-:Y:S02]  /*42e0*/  @!UPT UIADD3 URZ, UPT, UPT, URZ, URZ, URZ ;  /* 0x000000fffffff290 */ /* 0x000fe4000fffe0ff */
[----:B------:R-:W-:Y:S02]  /*42f0*/  @P3 MOV R13, R24 ;  /* 0x00000018000d3202 */ /* 0x000fe40000000f00 */
[----:B------:R-:W-:Y:S01]  /*4300*/  @P3 LOP3.LUT R8, R25, 0xffff, RZ, 0xc0, !PT ;  /* 0x0000ffff19083812 */ /* 0x000fe200078ec0ff */
[----:B--2---:R-:W-:Y:S06]  /*4310*/  @!P0 BRA `(.L_x_87) ;  /* 0x0000000000a48947 */ /* 0x004fec0003800000 */
[----:B-1----:R-:W-:Y:S01]  /*4320*/  IMAD.HI.U32 R35, R22, R7, RZ ;  /* 0x0000000716237227 */ /* 0x002fe200078e00ff */
[----:B------:R-:W-:Y:S02]  /*4330*/  ISETP.NE.AND P0, PT, R6, 0x1, PT ;  /* 0x000000010600780c */ /* 0x000fe40003f05270 */
[----:B------:R-:W-:Y:S01]  /*4340*/  ISETP.NE.AND P2, PT, R72, 0x1, PT ;  /* 0x000000014800780c */ /* 0x000fe20003f45270 */
[----:B---3--:R-:W-:Y:S01]  /*4350*/  IMAD.HI.U32 R34, R19, R16, RZ ;  /* 0x0000001013227227 */ /* 0x008fe200078e00ff */
[----:B------:R-:W-:Y:S02]  /*4360*/  SHF.R.U32.HI R35, RZ, R18, R35 ;  /* 0x00000012ff237219 */ /* 0x000fe40000011623 */
[----:B------:R-:W-:Y:S01]  /*4370*/  ISETP.NE.AND P4, PT, R2, 0x1, PT ;  /* 0x000000010200780c */ /* 0x000fe20003f85270 */
[----:B------:R-:W-:Y:S01]  /*4380*/  IMAD.HI.U32 R36, R13, R16, RZ ;  /* 0x000000100d247227 */ /* 0x000fe200078e00ff */
[----:B------:R-:W-:Y:S02]  /*4390*/  SHF.R.U32.HI R34, RZ, R17, R34 ;  /* 0x00000011ff227219 */ /* 0x000fe40000011622 */
[----:B------:R-:W-:Y:S01]  /*43a0*/  SEL R3, R22, R35, !P0 ;  /* 0x0000002316037207 */ /* 0x000fe20004000000 */
[C---:B------:R-:W-:Y:S01]  /*43b0*/  IMAD.HI.U32 R35, R8.reuse, R7, RZ ;  /* 0x0000000708237227 */ /* 0x040fe200078e00ff */
[----:B------:R-:W-:Y:S02]  /*43c0*/  SEL R11, R19, R34, !P4 ;  /* 0x00000022130b7207 */ /* 0x000fe40006000000 */
[----:B------:R-:W-:Y:S01]  /*43d0*/  SHF.R.U32.HI R36, RZ, R17, R36 ;  /* 0x00000011ff247219 */ /* 0x000fe20000011624 */
[----:B------:R-:W-:Y:S01]  /*43e0*/  IMAD.HI.U32 R38, R3, R4, RZ ;  /* 0x0000000403267227 */ /* 0x000fe200078e00ff */
[----:B------:R-:W-:Y:S03]  /*43f0*/  SHF.R.U32.HI R35, RZ, R18, R35 ;  /* 0x00000012ff237219 */ /* 0x000fe60000011623 */
[----:B------:R-:W-:Y:S01]  /*4400*/  IMAD.HI.U32 R34, R11, R4, RZ ;  /* 0x000000040b227227 */ /* 0x000fe200078e00ff */
[----:B------:R-:W-:Y:S02]  /*4410*/  @P2 SHF.R.U32.HI R3, RZ, R5, R38 ;  /* 0x00000005ff032219 */ /* 0x000fe40000011626 */
[----:B------:R-:W-:Y:S02]  /*4420*/  SEL R9, R8, R35, !P0 ;  /* 0x0000002308097207 */ /* 0x000fe40004000000 */
[----:B------:R-:W-:Y:S01]  /*4430*/  @P2 SHF.R.U32.HI R11, RZ, R5, R34 ;  /* 0x00000005ff0b2219 */ /* 0x000fe20000011622 */
[C---:B------:R-:W-:Y:S01]  /*4440*/  IMAD R10, R72.reuse, R3, RZ ;  /* 0x00000003480a7224 */ /* 0x040fe200078e02ff */
[----:B------:R-:W-:Y:S01]  /*4450*/  SEL R3, R13, R36, !P4 ;  /* 0x000000240d037207 */ /* 0x000fe20006000000 */
[C---:B------:R-:W-:Y:S03]  /*4460*/  IMAD.HI.U32 R14, R9.reuse, R4, RZ ;  /* 0x00000004090e7227 */ /* 0x040fe600078e00ff */
[----:B------:R-:W-:Y:S01]  /*4470*/  ISETP.GE.AND P0, PT, R9, R10, PT ;  /* 0x0000000a0900720c */ /* 0x000fe20003f06270 */
[C---:B------:R-:W-:Y:S01]  /*4480*/  IMAD R12, R72.reuse, R11, RZ ;  /* 0x0000000b480c7224 */ /* 0x040fe200078e02ff */
[-C--:B------:R-:W-:Y:S04]  /*4490*/  SHF.R.U32.HI R14, RZ, R5.reuse, R14 ;  /* 0x00000005ff0e7219 */ /* 0x080fe8000001160e */
[----:B------:R-:W-:Y:S02]  /*44a0*/  ISETP.GE.OR P0, PT, R3, R12, P0 ;  /* 0x0000000c0300720c */ /* 0x000fe40000706670 */
[----:B------:R-:W-:Y:S05]  /*44b0*/  SEL R15, R9, R14, !P2 ;  /* 0x0000000e090f7207 */ /* 0x000fea0005000000 */
[----:B------:R-:W-:Y:S04]  /*44c0*/  IMAD.MOV R14, RZ, RZ, -R15 ;  /* 0x000000ffff0e7224 */ /* 0x000fe800078e0a0f */
[----:B------:R-:W-:Y:S02]  /*44d0*/  IMAD R14, R72, R14, R9 ;  /* 0x0000000e480e7224 */ /* 0x000fe400078e0209 */
[C---:B------:R-:W-:Y:S05]  /*44e0*/  @!P0 IMAD.HI.U32 R10, R3.reuse, R4, RZ ;  /* 0x00000004030a8227 */ /* 0x040fea00078e00ff */
[----:B------:R-:W-:Y:S04]  /*44f0*/  @!P0 SHF.R.U32.HI R10, RZ, R5, R10 ;  /* 0x00000005ff0a8219 */ /* 0x000fe8000001160a */
[----:B------:R-:W-:Y:S01]  /*4500*/  @!P0 SEL R0, R3, R10, !P2 ;  /* 0x0000000a03008207 */ /* 0x000fe20005000000 */
[----:B------:R-:W-:Y:S03]  /*4510*/  IMAD.MOV R10, RZ, RZ, -R3 ;  /* 0x000000ffff0a7224 */ /* 0x000fe600078e0a03 */
[----:B------:R-:W-:Y:S01]  /*4520*/  @!P0 IADD3 R15, PT, PT, R15, -R0, RZ ;  /* 0x800000000f0f8210 */ /* 0x000fe20007ffe0ff */
[----:B------:R-:W-:Y:S01]  /*4530*/  @!P0 IMAD R0, R11, R14, R0 ;  /* 0x0000000e0b008224 */ /* 0x000fe200078e0200 */
[----:B------:R-:W-:Y:S01]  /*4540*/  IADD3 R11, PT, PT, -R9, RZ, RZ ;  /* 0x000000ff090b7210 */ /* 0x000fe20007ffe1ff */
[----:B------:R-:W-:Y:S02]  /*4550*/  IMAD R13, R2, R10, R13 ;  /* 0x0000000a020d7224 */ /* 0x000fe400078e020d */
[----:B------:R-:W-:Y:S02]  /*4560*/  @!P0 IMAD R9, R15, R72, R3 ;  /* 0x000000480f098224 */ /* 0x000fe400078e0203 */
[----:B------:R-:W-:Y:S02]  /*4570*/  @!P0 IMAD.MOV.U32 R3, RZ, RZ, R0 ;  /* 0x000000ffff038224 */ /* 0x000fe400078e0000 */
[----:B------:R-:W-:Y:S02]  /*4580*/  IMAD R8, R6, R11, R8 ;  /* 0x0000000b06087224 */ /* 0x000fe400078e0208 */
[----:B------:R-:W-:Y:S02]  /*4590*/  IMAD R13, R3, R2, R13 ;  /* 0x00000002030d7224 */ /* 0x000fe400078e020d */
[----:B------:R-:W-:Y:S02]  /*45a0*/  IMAD R8, R9, R6, R8 ;  /* 0x0000000609087224 */ /* 0x000fe400078e0208 */
.L_x_87:
[----:B------:R-:W-:Y:S05]  /*45b0*/  BRA.U UP1, `(.L_x_88) ;  /* 0x0000000101107547 */ /* 0x000fea000b800000 */
[----:B------:R-:W-:Y:S04]  /*45c0*/  MOV R0, UR7 ;  /* 0x0000000700007c02 */ /* 0x000fe80008000f00 */
[----:B------:R-:W-:Y:S04]  /*45d0*/  SHF.L.U32 R3, R0, 0x1f, RZ ;  /* 0x0000001f00037819 */ /* 0x000fe800000006ff */
[----:B------:R-:W2:Y:S02]  /*45e0*/  SYNCS.PHASECHK.TRANS64.TRYWAIT P0, [UR6+0x68], R3 ;  /* 0x00006803ff0075a7 */ /* 0x000ea40008001106 */
[----:B--2---:R-:W-:Y:S05]  /*45f0*/  @!P0 BRA `(.L_x_89) ;  /* 0x0000004800f88947 */ /* 0x004fea0003800000 */
.L_x_88:
[----:B------:R-:W-:Y:S02]  /*4600*/  R2UR UR19, R21 ;  /* 0x00000000151372ca */ /* 0x000fe400000e0000 */
[----:B------:R-:W-:Y:S02]  /*4610*/  R2UR UR18, R20 ;  /* 0x00000000141272ca */ /* 0x000fe400000e0000 */
[----:B------:R-:W-:Y:S02]  /*4620*/  ISETP.NE.U32.AND P2, PT, RZ, UR4, PT ;  /* 0x00000004ff007c0c */ /* 0x000fe4000bf45070 */
[----:B------:R-:W-:Y:S02]  /*4630*/  SHF.L.U32 R12, R31, 0x1f, RZ ;  /* 0x0000001f1f0c7819 */ /* 0x000fe400000006ff */
[----:B------:R-:W-:Y:S05]  /*4640*/  ISETP.NE.AND.EX P2, PT, RZ, UR5, PT, P2 ;  /* 0x00000005ff007c0c */ /* 0x000fea000bf45320 */
[----:B------:R-:W-:Y:S02]  /*4650*/  USHF.L.U32 UR19, UR19, 0x7, URZ ;  /* 0x0000000713137899 */ /* 0x000fe400080006ff */
[----:B------:R-:W-:Y:S01]  /*4660*/  USHF.L.U32 UR18, UR18, 0x7, URZ ;  /* 0x0000000712127899 */ /* 0x000fe200080006ff */
[----:B------:R-:W-:Y:S11]  /*4670*/  BRA.U !UP3, `(.L_x_90) ;  /* 0x000000010b347547 */ /* 0x000ff6000b800000 */
[----:B------:R-:W-:Y:S01]  /*4680*/  UPLOP3.LUT UP0, UPT, UPT, UPT, UP2, 0x80, 0x8 ;  /* 0x000000000008789c */ /* 0x000fe20003f0f020 */
[----:B--2---:R-:W-:Y:S02]  /*4690*/  HFMA2 R0, -RZ, RZ, 0, 5.9604644775390625e-08 ;  /* 0x00000001ff007431 */ /* 0x004fe400000001ff */
[----:B------:R-:W-:Y:S03]  /*46a0*/  IMAD.MOV.U32 R153, RZ, RZ, 0x1 ;  /* 0x00000001ff997424 */ /* 0x000fe600078e00ff */
[----:B------:R-:W-:Y:S05]  /*46b0*/  PLOP3.LUT P0, PT, PT, PT, UP0, 0x80, 0x8 ;  /* 0x000000000008781c */ /* 0x000fea0003f0f008 */
[----:B------:R-:W2:Y:S01]  /*46c0*/  @UP0 LDCU.64 UR10, c[0x0][0x888] ;  /* 0x00011100ff0a07ac */ /* 0x000ea20008000a00 */
[----:B------:R-:W-:Y:S07]  /*46d0*/  @UP0 UIMAD UR8, UR36, UR4, URZ ;  /* 0x00000004240802a4 */ /* 0x000fee000f8e02ff */
[----:B------:R-:W-:Y:S01]  /*46e0*/  @!P0 PRMT R153, R0, 0x7610, R153 ;  /* 0x0000761000998816 */ /* 0x000fe20000000099 */
[----:B--2---:R-:W-:Y:S03]  /*46f0*/  @UP0 UIMAD.WIDE UR10, UR8, 0x4, UR10 ;  /* 0x00000004080a08a5 */ /* 0x004fe6000f8e020a */
[----:B------:R-:W2:Y:S03]  /*4700*/  @!UP0 LDCU UR8, c[0x0][0x880] ;  /* 0x00011000ff0887ac */ /* 0x000ea60008000800 */
[----:B------:R-:W-:Y:S01]  /*4710*/  IMAD.U32 R10, RZ, RZ, UR10 ;  /* 0x0000000aff0a7e24 */ /* 0x000fe2000f8e00ff */
[----:B------:R-:W-:Y:S05]  /*4720*/  MOV R11, UR11 ;  /* 0x0000000b000b7c02 */ /* 0x000fea0008000f00 */
[----:B-----5:R4:W5:Y:S02]  /*4730*/  @P0 LDG.E R82, desc[UR46][R10.64] ;  /* 0x0000002e0a520981 */ /* 0x020964000c1e1900 */
[----:B--2-4-:R-:W-:Y:S07]  /*4740*/  @!P0 IMAD.U32 R82, RZ, RZ, UR8 ;  /* 0x00000008ff528e24 */ /* 0x014fee000f8e00ff */
.L_x_90:
[----:B-----5:R-:W-:Y:S01]  /*4750*/  @!P2 ISETP.EQ.AND P0, PT, R82, RZ, PT ;  /* 0x000000ff5200a20c */ /* 0x020fe20003f02270 */
[----:B------:R-:W-:Y:S01]  /*4760*/  @!UPT UIADD3 URZ, UPT, UPT, URZ, URZ, URZ ;  /* 0x000000fffffff290 */ /* 0x000fe2000fffe0ff */
[----:B------:R-:W-:Y:S11]  /*4770*/  @!P2 BRA `(.L_x_91) ;  /* 0x000000000014a947 */ /* 0x000ff60003800000 */
[----:B------:R-:W-:Y:S02]  /*4780*/  LOP3.LUT P2, RZ, R153, 0xff, RZ, 0xc0, !PT ;  /* 0x000000ff99ff7812 */ /* 0x000fe4000784c0ff */
[----:B------:R-:W-:Y:S04]  /*4790*/  PLOP3.LUT P0, PT, PT, PT, UP0, 0x80, 0x8 ;  /* 0x000000000008781c */ /* 0x000fe80003f0f008 */
[----:B------:R-:W-:Y:S07]  /*47a0*/  PLOP3.LUT P0, PT, P0, PT, PT, 0x8, 0x80 ;  /* 0x000000000080781c */ /* 0x000fee000070e170 */
[----:B------:R-:W-:Y:S11]  /*47b0*/  @P2 ISETP.EQ.AND P0, PT, R82, RZ, PT ;  /* 0x000000ff5200220c */ /* 0x000ff60003f02270 */
[----:B------:R-:W-:Y:S02]  /*47c0*/  @!UPT UIADD3 URZ, UPT, UPT, URZ, URZ, URZ ;  /* 0x000000fffffff290 */ /* 0x000fe4000fffe0ff */
.L_x_91:
[----:B------:R-:W4:Y:S01]  /*47d0*/  SYNCS.PHASECHK.TRANS64.TRYWAIT P2, [UR6+0x50], R12 ;  /* 0x0000500cff0075a7 */ /* 0x000f220008041106 */
[----:B------:R-:W-:Y:S04]  /*47e0*/  ELECT P4, URZ, PT ;  /* 0x0000000000ff782f */ /* 0x000fe80003880000 */
[----:B------:R-:W-:Y:S11]  /*47f0*/  PLOP3.LUT P4, PT, P0, P4, PT, 0xf2, 0x2f ;  /* 0x00000000002f781c */ /* 0x000ff60000789e72 */
[----:B------:R-:W-:Y:S02]  /*4800*/  @!UPT UIADD3 URZ, UPT, UPT, URZ, URZ, URZ ;  /* 0x000000fffffff290 */ /* 0x000fe4000fffe0ff */
[----:B-1----:R-:W-:Y:S05]  /*4810*/  @!P4 IADD3 R21, P0, PT, R32, 0x580, RZ ;  /* 0x000005802015c810 */ /* 0x002fea0007f1e0ff */
[----:B------:R-:W-:Y:S01]  /*4820*/  @!P4 IMAD.X R20, RZ, RZ, R33, P0 ;  /* 0x000000ffff14c224 */ /* 0x000fe200000e0621 */
[----:B----4-:R-:W-:Y:S07]  /*4830*/  @!P2 BRA `(.L_x_92) ;  /* 0x000000480080a947 */ /* 0x010fee0003800000 */
.L_x_156:
[----:B------:R-:W4:Y:S01]  /*4840*/  LDC.64 R14, c[0x0][0xb10] ;  /* 0x0002c400ff0e7b82 */ /* 0x000f220000000a00 */
[----:B------:R-:W-:Y:S01]  /*4850*/  @!P4 R2UR UR8, R20 ;  /* 0x000000001408c2ca */ /* 0x000fe200000e0000 */
[----:B------:R-:W-:Y:S01]  /*4860*/  VOTEU.ALL UP1, P4 ;  /* 0x0000000000ff7886 */ /* 0x000fe20002020000 */
[----:B------:R-:W-:Y:S01]  /*4870*/  @!P4 R2UR UR9, R21 ;  /* 0x000000001509c2ca */ /* 0x000fe200000e0000 */
[----:B------:R-:W-:Y:S01]  /*4880*/  UMOV UR10, 0x0 ;  /* 0x00000000000a7882 */ /* 0x000fe20000000000 */
[----:B------:R-:W-:Y:S03]  /*4890*/  UMOV UR11, 0x10000000 ;  /* 0x10000000000b7882 */ /* 0x000fe60000000000 */
[----:B------:R-:W5:Y:S01]  /*48a0*/  LDC.64 R10, c[0x0][0xb18] ;  /* 0x0002c600ff0a7b82 */ /* 0x000f620000000a00 */
[----:B------:R-:W-:Y:S01]  /*48b0*/  @!UP1 UIADD3 UR16, UPT, UPT, UR6, 0x200, URZ ;  /* 0x0000020006109890 */ /* 0x000fe2000fffe0ff */
[----:B------:R-:W-:Y:S01]  /*48c0*/  @P3 SHF.R.U32.HI R28, RZ, 0x10, R25 ;  /* 0x00000010ff1c3819 */ /* 0x000fe20000011619 */
[----:B------:R-:W-:Y:S01]  /*48d0*/  VOTEU.ALL UP1, P4 ;  /* 0x0000000000ff7886 */ /* 0x000fe20002020000 */
[----:B------:R-:W-:Y:S01]  /*48e0*/  UMOV UR20, UR36 ;  /* 0x0000002400147c82 */ /* 0x000fe20008000000 */
[----:B------:R-:W-:Y:S03]  /*48f0*/  VIADD R30, R30, 0x1 ;  /* 0x000000011e1e7836 */ /* 0x000fe60000000000 */
[----:B--2---:R-:W2:Y:S01]  /*4900*/  @!P1 LDC R0, c[0x0][0xb20] ;  /* 0x0002c800ff009b82 */ /* 0x004ea20000000800 */
[----:B------:R-:W-:Y:S01]  /*4910*/  IMAD.U32 R21, RZ, RZ, UR8 ;  /* 0x00000008ff157e24 */ /* 0x000fe2000f8e00ff */
[----:B------:R-:W-:Y:S06]  /*4920*/  UPRMT UR8, UR37, 0x654, UR17 ;  /* 0x0000065425087896 */ /* 0x000fec0008000011 */
[----:B-1----:R-:W1:Y:S01]  /*4930*/  @!P1 LDC R3, c[0x0][0xb0c] ;  /* 0x0002c300ff039b82 */ /* 0x002e620000000800 */
[----:B------:R-:W-:Y:S01]  /*4940*/  IMAD.U32 R20, RZ, RZ, UR9 ;  /* 0x00000009ff147e24 */ /* 0x000fe2000f8e00ff */
[----:B------:R-:W-:Y:S04]  /*4950*/  @!P4 R2UR UR15, R21 ;  /* 0x00000000150fc2ca */ /* 0x000fe800000e0000 */
[----:B------:R-:W-:Y:S01]  /*4960*/  @!P4 R2UR UR14, R20 ;  /* 0x00000000140ec2ca */ /* 0x000fe200000e0000 */
[----:B------:R-:W-:Y:S11]  /*4970*/  @!P4 IMAD.MOV.U32 R20, RZ, RZ, 0x2000 ;  /* 0x00002000ff14c424 */ /* 0x000ff600078e00ff */
[----:B------:R-:W-:Y:S01]  /*4980*/  @!UPT UIADD3 URZ, UPT, UPT, URZ, URZ, URZ ;  /* 0x000000fffffff290 */ /* 0x000fe2000fffe0ff */
[----:B------:R1:W-:Y:S01]  /*4990*/  @!UP1 UTMALDG.3D [UR16], [UR14], desc[UR10] ;  /* 0x00000a100e0095b4 */ /* 0x0003e20008011000 */
[----:B------:R1:W-:Y:S02]  /*49a0*/  @!P4 SYNCS.ARRIVE.TRANS64.RED.A0TR RZ, [UR6+0x40], R20 ;  /* 0x00004014ffffc9a7 */ /* 0x0003e40008300406 */
[----:B-1----:R-:W-:Y:S01]  /*49b0*/  @!P1 ISETP.NE.AND P2, PT, R3, 0x1, PT ;  /* 0x000000010300980c */ /* 0x002fe20003f45270 */
[C---:B----4-:R-:W-:Y:S01]  /*49c0*/  @!P1 IMAD.HI.U32 R14, R13.reuse, R14, RZ ;  /* 0x0000000e0d0e9227 */ /* 0x050fe200078e00ff */
[----:B-----5:R-:W-:Y:S03]  /*49d0*/  @!P1 ISETP.NE.AND P0, PT, R10, 0x1, PT ;  /* 0x000000010a00980c */ /* 0x020fe60003f05270 */
[C---:B------:R-:W-:Y:S01]  /*49e0*/  @!P1 IMAD.HI.U32 R11, R8.reuse, R11, RZ ;  /* 0x0000000b080b9227 */ /* 0x040fe200078e00ff */
[----:B------:R-:W-:Y:S04]  /*49f0*/  @!P1 SHF.R.U32.HI R14, RZ, R15, R14 ;  /* 0x0000000fff0e9219 */ /* 0x000fe8000001160e */
[----:B--2---:R-:W-:Y:S01]  /*4a00*/  @!P1 SHF.R.U32.HI R9, RZ, R0, R11 ;  /* 0x00000000ff099219 */ /* 0x004fe2000001160b */
[----:B------:R-:W-:Y:S01]  /*4a10*/  SYNCS.ARRIVE.TRANS64.RED.A1T0 RZ, [UR8], RZ ;  /* 0x000000ffffff79a7 */ /* 0x000fe20008100408 */
[----:B------:R-:W-:Y:S02]  /*4a20*/  @!P1 SEL R14, R13, R14, !P2 ;  /* 0x0000000e0d0e9207 */ /* 0x000fe40005000000 */
[----:B------:R-:W-:Y:S01]  /*4a30*/  @!P1 SEL R9, R8, R9, !P0 ;  /* 0x0000000908099207 */ /* 0x000fe20004000000 */
[----:B------:R-:W1:Y:S04]  /*4a40*/  SYNCS.PHASECHK.TRANS64.TRYWAIT P5, [UR6+0x58], R12 ;  /* 0x0000580cff0075a7 */ /* 0x000e6800080a1106 */
[----:B------:R-:W-:Y:S02]  /*4a50*/  @!P1 IMAD.IADD R0, R9, 0x1, -R14 ;  /* 0x0000000109009824 */ /* 0x000fe400078e0a0e */
[----:B------:R-:W-:Y:S02]  /*4a60*/  @!P1 IMAD.IADD R9, R14, 0x1, -R9 ;  /* 0x000000010e099824 */ /* 0x000fe400078e0a09 */
[----:B------:R-:W-:Y:S02]  /*4a70*/  @!P1 IMAD R13, R0, R3, R13 ;  /* 0x00000003000d9224 */ /* 0x000fe400078e020d */
[----:B------:R-:W-:Y:S01]  /*4a80*/  @!P1 IMAD R8, R9, R10, R8 ;  /* 0x0000000a09089224 */ /* 0x000fe200078e0208 */
[----:B-1----:R-:W-:Y:S06]  /*4a90*/  @!P5 BRA `(.L_x_93) ;  /* 0x000000480000d947 */ /* 0x002fec0003800000 */
.L_x_158:
[----:B-1----:R-:W-:Y:S01]  /*4aa0*/  @!P4 IADD3 R3, P0, PT, R32, 0x580, RZ ;  /* 0x000005802003c810 */ /* 0x002fe20007f1e0ff */
[----:B------:R-:W-:Y:S01]  /*4ab0*/  VOTEU.ALL UP1, P4 ;  /* 0x0000000000ff7886 */ /* 0x000fe20002020000 */
[----:B------:R-:W-:Y:S01]  /*4ac0*/  UMOV UR20, 0x0 ;  /* 0x0000000000147882 */ /* 0x000fe20000000000 */
[----:B------:R-:W-:Y:S01]  /*4ad0*/  UMOV UR21, 0x10000000 ;  /* 0x1000000000157882 */ /* 0x000fe20000000000 */
[----:B------:R-:W-:Y:S01]  /*4ae0*/  @!P4 R2UR UR9, R3 ;  /* 0x000000000309c2ca */ /* 0x000fe200000e0000 */
[----:B------:R-:W-:Y:S01]  /*4af0*/  @!P4 IMAD.X R0, RZ, RZ, R33, P0 ;  /* 0x000000ffff00c224 */ /* 0x000fe200000e0621 */
[----:B------:R-:W-:Y:S01]  /*4b00*/  @!UP1 UIADD3 UR10, UPT, UPT, UR18, 0x40, URZ ;  /* 0x00000040120a9890 */ /* 0x000fe2000fffe0ff */
[----:B------:R-:W-:Y:S01]  /*4b10*/  ISETP.NE.AND P0, PT, R30, 0x2, PT ;  /* 0x000000021e00780c */ /* 0x000fe20003f05270 */
[----:B------:R-:W-:Y:S01]  /*4b20*/  UMOV UR11, UR19 ;  /* 0x00000013000b7c82 */ /* 0x000fe20008000000 */
[----:B------:R-:W-:Y:S01]  /*4b30*/  UMOV UR12, UR36 ;  /* 0x00000024000c7c82 */ /* 0x000fe20008000000 */
[----:B------:R-:W-:Y:S01]  /*4b40*/  @!P4 R2UR UR8, R0 ;  /* 0x000000000008c2ca */ /* 0x000fe200000e0000 */
[----:B------:R-:W-:Y:S01]  /*4b50*/  IMAD.IADD R20, R8, 0x1, R152 ;  /* 0x0000000108147824 */ /* 0x000fe200078e0298 */
[----:B------:R-:W-:Y:S01]  /*4b60*/  @P3 R2UR UR36, R28 ;  /* 0x000000001c2432ca */ /* 0x000fe200000e0000 */
[----:B------:R-:W-:Y:S01]  /*4b70*/  IMAD.IADD R21, R13, 0x1, R154 ;  /* 0x000000010d157824 */ /* 0x000fe200078e029a */
[----:B------:R-:W-:Y:S02]  /*4b80*/  SEL R0, RZ, 0x1, P0 ;  /* 0x00000001ff007807 */ /* 0x000fe40000000000 */
[----:B------:R-:W-:Y:S01]  /*4b90*/  LOP3.LUT R31, R31, 0x1, RZ, 0x3c, !PT ;  /* 0x000000011f1f7812 */ /* 0x000fe200078e3cff */
[----:B------:R-:W-:Y:S01]  /*4ba0*/  IMAD.U32 R10, RZ, RZ, UR9 ;  /* 0x00000009ff0a7e24 */ /* 0x000fe2000f8e00ff */
[----:B------:R-:W-:Y:S01]  /*4bb0*/  @!UP1 UIADD3 UR9, UPT, UPT, UR6, 0x48, URZ ;  /* 0x0000004806099890 */ /* 0x000fe2000fffe0ff */
[----:B------:R-:W-:Y:S02]  /*4bc0*/  LOP3.LUT R29, R29, R0, RZ, 0x3c, !PT ;  /* 0x000000001d1d7212 */ /* 0x000fe400078e3cff */
[----:B------:R-:W-:Y:S02]  /*4bd0*/  SEL R30, R30, RZ, P0 ;  /* 0x000000ff1e1e7207 */ /* 0x000fe40000000000 */
[----:B------:R-:W-:Y:S01]  /*4be0*/  IMAD.U32 R11, RZ, RZ, UR8 ;  /* 0x00000008ff0b7e24 */ /* 0x000fe2000f8e00ff */
[----:B------:R-:W-:Y:S01]  /*4bf0*/  @!P4 R2UR UR14, R10 ;  /* 0x000000000a0ec2ca */ /* 0x000fe200000e0000 */
[----:B------:R-:W-:Y:S01]  /*4c00*/  @!UP1 UIADD3 UR8, UPT, UPT, UR6, 0x2200, URZ ;  /* 0x0000220006089890 */ /* 0x000fe2000fffe0ff */
[----:B------:R-:W-:Y:S02]  /*4c10*/  VOTEU.ALL UP1, P4 ;  /* 0x0000000000ff7886 */ /* 0x000fe40002020000 */
[----:B------:R-:W-:Y:S11]  /*4c20*/  @!P4 R2UR UR15, R11 ;  /* 0x000000000b0fc2ca */ /* 0x000ff600000e0000 */
[----:B------:R-:W-:Y:S02]  /*4c30*/  @!UPT UIADD3 URZ, UPT, UPT, URZ, URZ, URZ ;  /* 0x000000fffffff290 */ /* 0x000fe4000fffe0ff */
[----:B------:R2:W-:Y:S01]  /*4c40*/  @!UP1 UTMALDG.3D [UR8], [UR14], desc[UR20] ;  /* 0x000014080e0095b4 */ /* 0x0005e20008011000 */
[----:B------:R2:W-:Y:S01]  /*4c50*/  @!P4 SYNCS.ARRIVE.TRANS64.RED.A0TR RZ, [UR6+0x48], R23 ;  /* 0x00004817ffffc9a7 */ /* 0x0005e20008300406 */
[----:B------:R-:W-:Y:S01]  /*4c60*/  UPLOP3.LUT UP1, UPT, UPT, UPT, UPT, 0x80, 0x8 ;  /* 0x000000000008789c */ /* 0x000fe20003f2f070 */
[----:B------:R-:W-:Y:S01]  /*4c70*/  SYNCS.ARRIVE.TRANS64.RED.A1T0 RZ, [UR13], RZ ;  /* 0x000000ffffff79a7 */ /* 0x000fe2000810040d */
[----:B------:R-:W-:Y:S09]  /*4c80*/  @P3 BRA `(.L_x_94) ;  /* 0xfffffff400503947 */ /* 0x000ff2000383ffff */
[----:B------:R-:W-:-:S04]  /*4c90*/  SHF.L.U32 R3, R31, 0x1f, RZ ;  /* 0x0000001f1f037819 */ /* 0x000fc800000006ff */
[----:B------:R-:W1:Y:S02]  /*4ca0*/  SYNCS.PHASECHK.TRANS64.TRYWAIT P0, [UR6+0x50], R3 ;  /* 0x00005003ff0075a7 */ /* 0x000e640008001106 */
[----:B-1----:R-:W-:Y:S05]  /*4cb0*/  @!P0 BRA `(.L_x_95) ;  /* 0x0000004400908947 */ /* 0x002fea0003800000 */
.L_x_160:
[----:B-1----:R-:W-:-:S07]  /*4cc0*/  MOV R0, UR6 ;  /* 0x0000000600007c02 */ /* 0x002fce0008000f00 */
.L_x_96:
[----:B-1----:R-:W-:-:S04]  /*4cd0*/  SHF.L.U32 R3, R31, 0x1f, RZ ;  /* 0x0000001f1f037819 */ /* 0x002fc800000006ff */
[----:B------:R1:W4:Y:S03]  /*4ce0*/  SYNCS.PHASECHK.TRANS64.TRYWAIT P0, [R0+URZ+0x58], R3 ;  /* 0x00005803000075a7 */ /* 0x00032600080011ff */
[----:B----4-:R-:W-:Y:S05]  /*4cf0*/  @!P0 NANOSLEEP.SYNCS 0x989680 ;  /* 0x009896800000895d */ /* 0x010fea0003900000 */
[----:B------:R-:W4:Y:S02]  /*4d00*/  @!P0 SYNCS.PHASECHK.TRANS64 P0, [R0+URZ+0x58], R3 ;  /* 0x00005803000085a7 */ /* 0x000f2400080010ff */
[----:B--2-4-:R-:W-:Y:S05]  /*4d10*/  @P0 EXIT ;  /* 0x000000000000094d */ /* 0x014fea0003800000 */
[----:B------:R-:W-:Y:S05]  /*4d20*/  BRA `(.L_x_96) ;  /* 0xfffffffc00e87947 */ /* 0x000fea000383ffff */
.L_x_85:
[----:B------:R-:W-:-:S06]  /*4d30*/  UISETP.GE.AND UP1, UPT, UR10, 0x4, UPT ;  /* 0x000000040a00788c */ /* 0x000fcc000bf26270 */
[----:B------:R-:W-:-:S13]  /*4d40*/  PLOP3.LUT P0, PT, PT, PT, UP1, 0x80, 0x8 ;  /* 0x000000000008781c */ /* 0x000fda0003f0f018 */
[----:B------:R-:W-:Y:S05]  /*4d50*/  @!P0 EXIT ;  /* 0x000000000000894d */ /* 0x000fea0003800000 */
[----:B------:R-:W-:Y:S01]  /*4d60*/  BAR.SYNC.DEFER_BLOCKING 0x6, 0xa0 ;  /* 0x0182800000007b1d */ /* 0x000fe20000010000 */
[C---:B------:R-:W-:Y:S01]  /*4d70*/  IMAD.U32 R79, R169.reuse, 0x10000, RZ ;  /* 0x00010000a94f7824 */ /* 0x040fe200078e00ff */
[C---:B------:R-:W-:Y:S01]  /*4d80*/  R2P PR, R169.reuse, 0x6 ;  /* 0x00000006a9007804 */ /* 0x040fe20000000000 */
[----:B------:R-:W-:Y:S01]  /*4d90*/  IMAD.SHL.U32 R2, R169, 0x40, RZ ;  /* 0x00000040a9027824 */ /* 0x000fe200078e00ff */
[----:B------:R-:W-:Y:S01]  /*4da0*/  CS2R R162, SRZ ;  /* 0x0000000000a27805 */ /* 0x000fe2000001ff00 */
[----:B------:R-:W-:Y:S01]  /*4db0*/  IMAD.MOV.U32 R166, RZ, RZ, 0x20 ;  /* 0x00000020ffa67424 */ /* 0x000fe200078e00ff */
[----:B------:R-:W-:Y:S02]  /*4dc0*/  UMOV UR49, 0x400 ;  /* 0x0000040000317882 */ /* 0x000fe40000000000 */
[----:B------:R-:W1:Y:S01]  /*4dd0*/  LDC R159, c[0x0][0x370] ;  /* 0x0000dc00ff9f7b82 */ /* 0x000e620000000800 */
[----:B------:R-:W-:Y:S01]  /*4de0*/  ULEA UR49, UR37, UR49, 0x18 ;  /* 0x0000003125317291 */ /* 0x000fe2000f8ec0ff */
[----:B------:R-:W-:Y:S01]  /*4df0*/  LOP3.LUT R79, R79, 0x600000, RZ, 0xc0, !PT ;  /* 0x006000004f4f7812 */ /* 0x000fe200078ec0ff */
[----:B------:R-:W-:Y:S01]  /*4e00*/  IMAD.SHL.U32 R155, R169, 0x8, RZ ;  /* 0x00000008a99b7824 */ /* 0x000fe200078e00ff */
[----:B------:R-:W-:Y:S01]  /*4e10*/  LOP3.LUT R4, R2, 0x180, RZ, 0xc0, !PT ;  /* 0x0000018002047812 */ /* 0x000fe200078ec0ff */
[----:B------:R-:W-:Y:S01]  /*4e20*/  IMAD.MOV.U32 R167, RZ, RZ, 0x10 ;  /* 0x00000010ffa77424 */ /* 0x000fe200078e00ff */
[----:B------:R-:W-:Y:S01]  /*4e30*/  SEL R166, R166, 0xffffffe0, !P2 ;  /* 0xffffffe0a6a67807 */ /* 0x000fe20005000000 */
[----:B------:R-:W-:Y:S01]  /*4e40*/  UIADD3 UR4, UPT, UPT, UR49, 0x4200, URZ ;  /* 0x0000420031047890 */ /* 0x000fe2000fffe0ff */
[----:B------:R-:W2:Y:S01]  /*4e50*/  LDC R74, c[0x0][0xb0c] ;  /* 0x0002c300ff4a7b82 */ /* 0x000ea20000000800 */
[----:B------:R-:W-:Y:S01]  /*4e60*/  LOP3.LUT R155, R4, 0x30, R155, 0xf8, !PT ;  /* 0x00000030049b7812 */ /* 0x000fe200078ef89b */
[----:B------:R-:W-:Y:S01]  /*4e70*/  IMAD.MOV.U32 R76, RZ, RZ, RZ ;  /* 0x000000ffff4c7224 */ /* 0x000fe200078e00ff */
[----:B------:R-:W-:Y:S01]  /*4e80*/  SEL R167, R167, 0xfffffff0, !P1 ;  /* 0xfffffff0a7a77807 */ /* 0x000fe20004800000 */
[----:B------:R-:W-:Y:S01]  /*4e90*/  IMAD.MOV.U32 R164, RZ, RZ, RZ ;  /* 0x000000ffffa47224 */ /* 0x000fe200078e00ff */
[----:B------:R-:W-:Y:S01]  /*4ea0*/  LOP3.LUT R155, R155, 0x1e40, R2, 0xf8, !PT ;  /* 0x00001e409b9b7812 */ /* 0x000fe200078ef802 */
[----:B------:R-:W-:Y:S01]  /*4eb0*/  IMAD.MOV.U32 R172, RZ, RZ, RZ ;  /* 0x000000ffffac7224 */ /* 0x000fe200078e00ff */
[----:B------:R-:W-:Y:S01]  /*4ec0*/  LOP3.LUT R169, R169, 0x60, RZ, 0xc0, !PT ;  /* 0x00000060a9a97812 */ /* 0x000fe200078ec0ff */
[----:B------:R-:W3:Y:S01]  /*4ed0*/  LDC R157, c[0x0][0xb20] ;  /* 0x0002c800ff9d7b82 */ /* 0x000ee20000000800 */
[----:B------:R-:W4:Y:S01]  /*4ee0*/  LDS R0, [UR49+0x120] ;  /* 0x00012031ff007984 */ /* 0x000f220008000800 */
[----:B------:R-:W-:Y:S01]  /*4ef0*/  IMAD.MOV.U32 R161, RZ, RZ, RZ ;  /* 0x000000ffffa17224 */ /* 0x000fe200078e00ff */
[----:B------:R-:W1:Y:S01]  /*4f00*/  LDCU.64 UR52, c[0x0][0x348] ;  /* 0x00006900ff3477ac */ /* 0x000e620008000a00 */
[----:B------:R-:W-:Y:S01]  /*4f10*/  IMAD.U32 R168, RZ, RZ, UR4 ;  /* 0x00000004ffa87e24 */ /* 0x000fe2000f8e00ff */
[----:B------:R-:W1:Y:S03]  /*4f20*/  LDCU.64 UR38, c[0x0][0x888] ;  /* 0x00011100ff2677ac */ /* 0x000e660008000a00 */
[----:B------:R-:W1:Y:S01]  /*4f30*/  LDC R73, c[0x0][0xb30] ;  /* 0x0002cc00ff497b82 */ /* 0x000e620000000800 */
[----:B------:R-:W1:Y:S01]  /*4f40*/  LDCU.64 UR44, c[0x0][0x890] ;  /* 0x00011200ff2c77ac */ /* 0x000e620008000a00 */
[----:B------:R-:W-:-:S06]  /*4f50*/  UIADD3 UR48, UPT, UPT, UR49, 0x200, URZ ;  /* 0x0000020031307890 */ /* 0x000fcc000fffe0ff */
[----:B------:R-:W1:Y:S08]  /*4f60*/  LDC.64 R150, c[0x0][0xb10] ;  /* 0x0002c400ff967b82 */ /* 0x000e700000000a00 */
[----:B------:R-:W1:Y:S08]  /*4f70*/  LDC.64 R70, c[0x0][0xb18] ;  /* 0x0002c600ff467b82 */ /* 0x000e700000000a00 */
[----:B------:R-:W1:Y:S08]  /*4f80*/  LDC.64 R68, c[0x0][0xb28] ;  /* 0x0002ca00ff447b82 */ /* 0x000e700000000a00 */
[----:B------:R-:W1:Y:S01]  /*4f90*/  LDC.64 R148, c[0x0][0x8b0] ;  /* 0x00022c00ff947b82 */ /* 0x000e620000000a00 */
[----:B----4-:R-:W-:Y:S01]  /*4fa0*/  IMAD.IADD R79, R0, 0x1, R79 ;  /* 0x00000001004f7824 */ /* 0x010fe200078e024f */
[----:B------:R-:W-:-:S04]  /*4fb0*/  SHF.R.S32.HI R0, RZ, 0x4, R166 ;  /* 0x00000004ff007819 */ /* 0x000fc800000114a6 */
[----:B------:R-:W-:Y:S02]  /*4fc0*/  LEA.HI.SX32 R165, R167, R0, 0x1c ;  /* 0x00000000a7a57211 */ /* 0x000fe400078fe2ff */
[----:B------:R-:W4:Y:S08]  /*4fd0*/  LDC.64 R146, c[0x0][0x8a8] ;  /* 0x00022a00ff927b82 */ /* 0x000f300000000a00 */
[----:B--23--:R-:W1:Y:S02]  /*4fe0*/  LDC R158, c[0x0][0x374] ;  /* 0x0000dd00ff9e7b82 */ /* 0x00ce640000000800 */
.L_x_122:
[C---:B------:R-:W-:Y:S02]  /*4ff0*/  LEA R0, R172.reuse, UR49, 0x3 ;  /* 0x00000031ac007c11 */ /* 0x040fe4000f8e18ff */
[----:B------:R-:W-:Y:S02]  /*5000*/  SHF.L.U32 R3, R163, 0x1f, RZ ;  /* 0x0000001fa3037819 */ /* 0x000fe400000006ff */
[----:B-1----:R-:W-:Y:S02]  /*5010*/  LEA R16, R172, UR49, 0x4 ;  /* 0x00000031ac107c11 */ /* 0x002fe4000f8e20ff */
[----:B------:R-:W2:Y:S02]  /*5020*/  SYNCS.PHASECHK.TRANS64.TRYWAIT P0, [R0+URZ+0x70], R3 ;  /* 0x00007003000075a7 */ /* 0x000ea400080011ff */
[----:B--2---:R-:W-:Y:S05]  /*5030*/  @!P0 BRA `(.L_x_97) ;  /* 0x0000004000c88947 */ /* 0x004fea0003800000 */
.L_x_161:
[----:B------:R-:W3:Y:S01]  /*5040*/  LDC.64 R12, c[0x0][0xb10] ;  /* 0x0002c400ff0c7b82 */ /* 0x000ee20000000a00 */
[----:B------:R-:W4:Y:S01]  /*5050*/  LDS.128 R16, [R16+0x100] ;  /* 0x0001000010107984 */ /* 0x000f220000000c00 */
[----:B-1----:R-:W-:Y:S01]  /*5060*/  ISETP.NE.AND P1, PT, R73, 0x1, PT ;  /* 0x000000014900780c */ /* 0x002fe20003f25270 */
[----:B--2---:R-:W-:Y:S01]  /*5070*/  VIADD R0, R0, 0x80 ;  /* 0x0000008000007836 */ /* 0x004fe20000000000 */
[----:B------:R-:W-:Y:S04]  /*5080*/  ISETP.GE.AND P0, PT, R72, 0x1, PT ;  /* 0x000000014800780c */ /* 0x000fe80003f06270 */
[----:B------:R-:W1:Y:S01]  /*5090*/  LDC.64 R10, c[0x0][0xb18] ;  /* 0x0002c600ff0a7b82 */ /* 0x000e620000000a00 */
[----:B------:R-:W-:Y:S01]  /*50a0*/  PRMT R0, RZ, 0x654, R0 ;  /* 0x00000654ff007816 */ /* 0x000fe20000000000 */
[----:B------:R-:W-:Y:S01]  /*50b0*/  @!PT LDS RZ, [RZ] ;  /* 0x00000000fffff984 */ /* 0x000fe20000000800 */
[----:B------:R-:W-:Y:S01]  /*50c0*/  @!PT LDS RZ, [RZ] ;  /* 0x00000000fffff984 */ /* 0x000fe20000000800 */
[----:B------:R-:W-:Y:S01]  /*50d0*/  @!PT LDS RZ, [RZ] ;  /* 0x00000000fffff984 */ /* 0x000fe20000000800 */
[----:B------:R-:W-:Y:S01]  /*50e0*/  @!PT LDS RZ, [RZ] ;  /* 0x00000000fffff984 */ /* 0x000fe20000000800 */
[----:B------:R2:W-:Y:S06]  /*50f0*/  MEMBAR.ALL.CTA ;  /* 0x0000000000007992 */ /* 0x0005ec0000008000 */
[----:B--2---:R-:W2:Y:S01]  /*5100*/  FENCE.VIEW.ASYNC.S ;  /* 0x00000000000073c6 */ /* 0x004ea20000000000 */
[----:B------:R-:W1:Y:S08]  /*5110*/  @!P1 LDC R14, c[0x0][0xb20] ;  /* 0x0002c800ff0e9b82 */ /* 0x000e700000000800 */
[----:B------:R-:W1:Y:S01]  /*5120*/  @!P1 LDC R9, c[0x0][0xb0c] ;  /* 0x0002c300ff099b82 */ /* 0x000e620000000800 */
[----:B--2---:R2:W-:Y:S01]  /*5130*/  SYNCS.ARRIVE.TRANS64.RED.A1T0 RZ, [R0+URZ], RZ ;  /* 0x000000ff00ff79a7 */ /* 0x0045e200081004ff */
[----:B----4-:R-:W-:Y:S04]  /*5140*/  LOP3.LUT P4, RZ, R18, 0x1, RZ, 0xc0, !PT ;  /* 0x0000000112ff7812 */ /* 0x010fe8000788c0ff */
[----:B------:R-:W-:Y:S09]  /*5150*/  P2R R170, PR, RZ, 0x10 ;  /* 0x00000010ffaa7803 */ /* 0x000ff20000000000 */
[----:B------:R-:W-:Y:S02]  /*5160*/  @P4 MOV R77, R16 ;  /* 0x00000010004d4202 */ /* 0x000fe40000000f00 */
[----:B------:R-:W-:Y:S01]  /*5170*/  @P4 LOP3.LUT R75, R17, 0xffff, RZ, 0xc0, !PT ;  /* 0x0000ffff114b4812 */ /* 0x000fe200078ec0ff */
[----:B--23--:R-:W-:Y:S06]  /*5180*/  @!P0 BRA `(.L_x_98) ;  /* 0x0000000000a48947 */ /* 0x00cfec0003800000 */
[----:B------:R-:W-:Y:S01]  /*5190*/  IMAD.HI.U32 R24, R158, R71, RZ ;  /* 0x000000479e187227 */ /* 0x000fe200078e00ff */
[----:B------:R-:W-:Y:S02]  /*51a0*/  ISETP.NE.AND P0, PT, R70, 0x1, PT ;  /* 0x000000014600780c */ /* 0x000fe40003f05270 */
[----:B------:R-:W-:Y:S01]  /*51b0*/  ISETP.NE.AND P2, PT, R72, 0x1, PT ;  /* 0x000000014800780c */ /* 0x000fe20003f45270 */
[-C--:B------:R-:W-:Y:S01]  /*51c0*/  IMAD.HI.U32 R22, R159, R150.reuse, RZ ;  /* 0x000000969f167227 */ /* 0x080fe200078e00ff */
[----:B------:R-:W-:Y:S02]  /*51d0*/  SHF.R.U32.HI R23, RZ, R157, R24 ;  /* 0x0000009dff177219 */ /* 0x000fe40000011618 */
[----:B------:R-:W-:Y:S01]  /*51e0*/  ISETP.NE.AND P3, PT, R74, 0x1, PT ;  /* 0x000000014a00780c */ /* 0x000fe20003f65270 */
[----:B------:R-:W-:Y:S01]  /*51f0*/  IMAD.HI.U32 R28, R75, R71, RZ ;  /* 0x000000474b1c7227 */ /* 0x000fe200078e00ff */
[----:B------:R-:W-:Y:S02]  /*5200*/  SHF.R.U32.HI R22, RZ, R151, R22 ;  /* 0x00000097ff167219 */ /* 0x000fe40000011616 */
[----:B------:R-:W-:Y:S01]  /*5210*/  SEL R3, R158, R23, !P0 ;  /* 0x000000179e037207 */ /* 0x000fe20004000000 */
[----:B------:R-:W-:Y:S01]  /*5220*/  IMAD.HI.U32 R26, R77, R150, RZ ;  /* 0x000000964d1a7227 */ /* 0x000fe200078e00ff */
[----:B------:R-:W-:Y:S03]  /*5230*/  SEL R7, R159, R22, !P3 ;  /* 0x000000169f077207 */ /* 0x000fe60005800000 */
[-C--:B------:R-:W-:Y:S01]  /*5240*/  IMAD.HI.U32 R22, R3, R68.reuse, RZ ;  /* 0x0000004403167227 */ /* 0x080fe200078e00ff */
[----:B------:R-:W-:Y:S03]  /*5250*/  SHF.R.U32.HI R26, RZ, R151, R26 ;  /* 0x00000097ff1a7219 */ /* 0x000fe6000001161a */
[----:B------:R-:W-:Y:S01]  /*5260*/  IMAD.HI.U32 R24, R7, R68, RZ ;  /* 0x0000004407187227 */ /* 0x000fe200078e00ff */
[----:B------:R-:W-:Y:S02]  /*5270*/  @P2 SHF.R.U32.HI R3, RZ, R69, R22 ;  /* 0x00000045ff032219 */ /* 0x000fe40000011616 */
[----:B------:R-:W-:Y:S02]  /*5280*/  SHF.R.U32.HI R22, RZ, R157, R28 ;  /* 0x0000009dff167219 */ /* 0x000fe4000001161c */
[----:B------:R-:W-:Y:S01]  /*5290*/  @P2 SHF.R.U32.HI R7, RZ, R69, R24 ;  /* 0x00000045ff072219 */ /* 0x000fe20000011618 */
[C---:B------:R-:W-:Y:S01]  /*52a0*/  IMAD R2, R72.reuse, R3, RZ ;  /* 0x0000000348027224 */ /* 0x040fe200078e02ff */
[----:B------:R-:W-:Y:S02]  /*52b0*/  SEL R5, R75, R22, !P0 ;  /* 0x000000164b057207 */ /* 0x000fe40004000000 */
[----:B------:R-:W-:Y:S01]  /*52c0*/  SEL R3, R77, R26, !P3 ;  /* 0x0000001a4d037207 */ /* 0x000fe20005800000 */
[----:B------:R-:W-:Y:S01]  /*52d0*/  IMAD R4, R72, R7, RZ ;  /* 0x0000000748047224 */ /* 0x000fe200078e02ff */
[C---:B------:R-:W-:Y:S01]  /*52e0*/  ISETP.GE.AND P0, PT, R5.reuse, R2, PT ;  /* 0x000000020500720c */ /* 0x040fe20003f06270 */
[----:B------:R-:W-:Y:S03]  /*52f0*/  IMAD.HI.U32 R6, R5, R68, RZ ;  /* 0x0000004405067227 */ /* 0x000fe600078e00ff */
[----:B------:R-:W-:Y:S01]  /*5300*/  ISETP.GE.OR P0, PT, R3, R4, P0 ;  /* 0x000000040300720c */ /* 0x000fe20000706670 */
[----:B------:R-:W-:Y:S01]  /*5310*/  IMAD.MOV R4, RZ, RZ, -R3 ;  /* 0x000000ffff047224 */ /* 0x000fe200078e0a03 */
[-C--:B------:R-:W-:Y:S03]  /*5320*/  SHF.R.U32.HI R6, RZ, R69.reuse, R6 ;  /* 0x00000045ff067219 */ /* 0x080fe60000011606 */
[----:B------:R-:W-:Y:S01]  /*5330*/  IMAD R77, R74, R4, R77 ;  /* 0x000000044a4d7224 */ /* 0x000fe200078e024d */
[----:B------:R-:W-:Y:S05]  /*5340*/  SEL R15, R5, R6, !P2 ;  /* 0x00000006050f7207 */ /* 0x000fea0005000000 */
[----:B------:R-:W-:Y:S02]  /*5350*/  IMAD.MOV R6, RZ, RZ, -R15 ;  /* 0x000000ffff067224 */ /* 0x000fe400078e0a0f */
[C---:B------:R-:W-:Y:S04]  /*5360*/  @!P0 IMAD.HI.U32 R2, R3.reuse, R68, RZ ;  /* 0x0000004403028227 */ /* 0x040fe800078e00ff */
[----:B------:R-:W-:Y:S01]  /*5370*/  IMAD R6, R72, R6, R5 ;  /* 0x0000000648067224 */ /* 0x000fe200078e0205 */
[----:B------:R-:W-:Y:S04]  /*5380*/  @!P0 SHF.R.U32.HI R2, RZ, R69, R2 ;  /* 0x00000045ff028219 */ /* 0x000fe80000011602 */
[----:B------:R-:W-:Y:S02]  /*5390*/  @!P0 SEL R0, R3, R2, !P2 ;  /* 0x0000000203008207 */ /* 0x000fe40005000000 */
[----:B------:R-:W-:Y:S02]  /*53a0*/  IADD3 R2, PT, PT, -R5, RZ, RZ ;  /* 0x000000ff05027210 */ /* 0x000fe40007ffe1ff */
[----:B------:R-:W-:Y:S01]  /*53b0*/  @!P0 IADD3 R8, PT, PT, R15, -R0, RZ ;  /* 0x800000000f088210 */ /* 0x000fe20007ffe0ff */
[----:B------:R-:W-:Y:S02]  /*53c0*/  @!P0 IMAD R0, R7, R6, R0 ;  /* 0x0000000607008224 */ /* 0x000fe400078e0200 */
[----:B------:R-:W-:Y:S02]  /*53d0*/  IMAD R75, R70, R2, R75 ;  /* 0x00000002464b7224 */ /* 0x000fe400078e024b */
[----:B------:R-:W-:Y:S02]  /*53e0*/  @!P0 IMAD R5, R8, R72, R3 ;  /* 0x0000004808058224 */ /* 0x000fe400078e0203 */
[----:B------:R-:W-:Y:S04]  /*53f0*/  @!P0 IMAD.MOV.U32 R3, RZ, RZ, R0 ;  /* 0x000000ffff038224 */ /* 0x000fe800078e0000 */
[----:B------:R-:W-:Y:S02]  /*5400*/  IMAD R77, R3, R74, R77 ;  /* 0x0000004a034d7224 */ /* 0x000fe400078e024d */
[----:B------:R-:W-:Y:S07]  /*5410*/  IMAD R75, R5, R70, R75 ;  /* 0x00000046054b7224 */ /* 0x000fee00078e024b */
.L_x_98:
[----:B-1----:R-:W-:Y:S01]  /*5420*/  @!P1 ISETP.NE.AND P0, PT, R10, 0x1, PT ;  /* 0x000000010a00980c */ /* 0x002fe20003f05270 */
[----:B------:R-:W-:Y:S01]  /*5430*/  @!P1 IMAD.HI.U32 R0, R77, R12, RZ ;  /* 0x0000000c4d009227 */ /* 0x000fe200078e00ff */
[----:B------:R-:W-:Y:S01]  /*5440*/  @!P1 ISETP.NE.AND P2, PT, R9, 0x1, PT ;  /* 0x000000010900980c */ /* 0x000fe20003f45270 */
[----:B------:R-:W-:Y:S01]  /*5450*/  ULOP3.LUT UP0, URZ, UR48, 0x1b0, URZ, 0xc0, !UPT ;  /* 0x000001b030ff7892 */ /* 0x000fe2000f80c0ff */
[----:B------:R-:W-:Y:S01]  /*5460*/  R2UR UR42, R21 ;  /* 0x00000000152a72ca */ /* 0x000fe200000e0000 */
[----:B------:R-:W-:Y:S01]  /*5470*/  @!P1 IMAD.HI.U32 R3, R75, R11, RZ ;  /* 0x0000000b4b039227 */ /* 0x000fe200078e00ff */
[----:B------:R-:W-:Y:S02]  /*5480*/  @!P1 SHF.R.U32.HI R0, RZ, R13, R0 ;  /* 0x0000000dff009219 */ /* 0x000fe40000011600 */
[----:B------:R-:W-:Y:S01]  /*5490*/  R2UR UR41, R20 ;  /* 0x00000000142972ca */ /* 0x000fe200000e0000 */
[----:B------:R-:W-:Y:S01]  /*54a0*/  VIADD R172, R172, 0x1 ;  /* 0x00000001acac7836 */ /* 0x000fe20000000000 */
[----:B------:R-:W-:Y:S02]  /*54b0*/  @!P1 SHF.R.U32.HI R2, RZ, R14, R3 ;  /* 0x0000000eff029219 */ /* 0x000fe40000011603 */
[----:B------:R-:W-:Y:S02]  /*54c0*/  @!P1 SEL R3, R77, R0, !P2 ;  /* 0x000000004d039207 */ /* 0x000fe40005000000 */
[----:B------:R-:W-:Y:S02]  /*54d0*/  @!P1 SEL R2, R75, R2, !P0 ;  /* 0x000000024b029207 */ /* 0x000fe40004000000 */
[----:B------:R-:W-:Y:S01]  /*54e0*/  @P4 SHF.R.U32.HI R160, RZ, 0x10, R17 ;  /* 0x00000010ffa04819 */ /* 0x000fe20000011611 */
[----:B------:R-:W-:Y:S02]  /*54f0*/  USHF.L.U32 UR42, UR42, 0x7, URZ ;  /* 0x000000072a2a7899 */ /* 0x000fe400080006ff */
[----:B------:R-:W-:Y:S02]  /*5500*/  @!P1 IMAD.IADD R0, R2, 0x1, -R3 ;  /* 0x0000000102009824 */ /* 0x000fe400078e0a03 */
[----:B------:R-:W-:Y:S01]  /*5510*/  @!P1 IMAD.IADD R2, R3, 0x1, -R2 ;  /* 0x0000000103029824 */ /* 0x000fe200078e0a02 */
[----:B------:R-:W-:Y:S01]  /*5520*/  USHF.L.U32 UR41, UR41, 0x7, URZ ;  /* 0x0000000729297899 */ /* 0x000fe200080006ff */
[----:B------:R-:W-:Y:S02]  /*5530*/  @!P1 IMAD R77, R0, R9, R77 ;  /* 0x00000009004d9224 */ /* 0x000fe400078e024d */
[----:B------:R-:W-:Y:S01]  /*5540*/  @!P1 IMAD R75, R2, R10, R75 ;  /* 0x0000000a024b9224 */ /* 0x000fe200078e024b */
[----:B------:R-:W-:Y:S08]  /*5550*/  BRA.U !UP0, `(.L_x_99) ;  /* 0x0000000108407547 */ /* 0x000ff0000b800000 */
[----:B------:R-:W1:Y:S01]  /*5560*/  LDCU.64 UR8, c[0x4][0x80] ;  /* 0x01001000ff0877ac */ /* 0x000e620008000a00 */
[----:B------:R-:W-:Y:S01]  /*5570*/  MOV R3, 0x0 ;  /* 0x0000000000037802 */ /* 0x000fe20000000f00 */
[----:B------:R-:W-:Y:S02]  /*5580*/  HFMA2 R12, -RZ, RZ, 0, 5.9604644775390625e-08 ;  /* 0x00000001ff0c7431 */ /* 0x000fe400000001ff */
[----:B------:R-:W-:Y:S02]  /*5590*/  IMAD.MOV.U32 R8, RZ, RZ, 0x70 ;  /* 0x00000070ff087424 */ /* 0x000fe400078e00ff */
[----:B------:R-:W-:Y:S01]  /*55a0*/  IMAD.MOV.U32 R13, RZ, RZ, RZ ;  /* 0x000000ffff0d7224 */ /* 0x000fe200078e00ff */
[----:B------:R-:W2:Y:S01]  /*55b0*/  LDCU.64 UR6, c[0x4][0x88] ;  /* 0x01001100ff0677ac */ /* 0x000ea20008000a00 */
[----:B------:R-:W3:Y:S01]  /*55c0*/  LDC.64 R2, c[0x4][R3] ;  /* 0x0100000003027b82 */ /* 0x000ee20000000a00 */
[----:B------:R-:W4:Y:S01]  /*55d0*/  LDCU.64 UR4, c[0x4][0x8] ;  /* 0x01000100ff0477ac */ /* 0x000f220008000a00 */
[----:B-1----:R-:W-:Y:S01]  /*55e0*/  MOV R5, UR9 ;  /* 0x0000000900057c02 */ /* 0x002fe20008000f00 */
[----:B------:R-:W-:Y:S01]  /*55f0*/  IMAD.U32 R4, RZ, RZ, UR8 ;  /* 0x00000008ff047e24 */ /* 0x000fe2000f8e00ff */
[----:B--2---:R-:W-:Y:S01]  /*5600*/  MOV R7, UR7 ;  /* 0x0000000700077c02 */ /* 0x004fe20008000f00 */
[----:B------:R-:W-:Y:S01]  /*5610*/  IMAD.U32 R6, RZ, RZ, UR6 ;  /* 0x00000006ff067e24 */ /* 0x000fe2000f8e00ff */
[----:B----4-:R-:W-:Y:S01]  /*5620*/  MOV R11, UR5 ;  /* 0x00000005000b7c02 */ /* 0x010fe20008000f00 */
[----:B------:R-:W-:Y:S02]  /*5630*/  IMAD.U32 R10, RZ, RZ, UR4 ;  /* 0x00000004ff0a7e24 */ /* 0x000fe4000f8e00ff */
[----:B------:R-:W-:Y:S07]  /*5640*/  LEPC R20, `(.L_x_99) ;  /* 0x000000001014794e */ /* 0x000fee0000000000 */
[----:B---3-5:R-:W-:Y:S05]  /*5650*/  CALL.ABS.NOINC R2 ;  /* 0x0000000002007343 */ /* 0x028fea0003c00000 */
.L_x_99:
[----:B------:R-:W-:Y:S01]  /*5660*/  LOP3.LUT P0, RZ, R168, 0x1b0, RZ, 0xc0, !PT ;  /* 0x000001b0a8ff7812 */ /* 0x000fe2000780c0ff */
[----:B------:R-:W-:Y:S11]  /*5670*/  BSSY.RECONVERGENT B6, `(.L_x_100) ;  /* 0x0000013000067945 */ /* 0x000ff60003800200 */
[----:B------:R-:W-:Y:S01]  /*5680*/  @!UPT UIADD3 URZ, UPT, UPT, URZ, URZ, URZ ;  /* 0x000000fffffff290 */ /* 0x000fe2000fffe0ff */
[----:B------:R-:W-:Y:S05]  /*5690*/  @!P0 BRA `(.L_x_101) ;  /* 0x0000000000408947 */ /* 0x000fea0003800000 */
        /* <DEDUP_REMOVED lines=16> */
.L_x_101:
[----:B------:R-:W-:Y:S05]  /*57a0*/  BSYNC.RECONVERGENT B6 ;  /* 0x0000000000067941 */ /* 0x000fea0003800200 */
.L_x_100:
[----:B------:R-:W-:Y:S01]  /*57b0*/  ISETP.NE.U32.AND P4, PT, R148, RZ, PT ;  /* 0x000000ff9400720c */ /* 0x000fe20003f85070 */
[----:B------:R-:W-:Y:S01]  /*57c0*/  UISETP.NE.AND UP2, UPT, UR50, URZ, UPT ;  /* 0x000000ff3200728c */ /* 0x000fe2000bf45270 */
[----:B------:R-:W-:Y:S01]  /*57d0*/  ISETP.NE.U32.AND P2, PT, RZ, UR38, PT ;  /* 0x00000026ff007c0c */ /* 0x000fe2000bf45070 */
[----:B------:R-:W-:Y:S01]  /*57e0*/  UISETP.NE.U32.AND UP1, UPT, UR44, URZ, UPT ;  /* 0x000000ff2c00728c */ /* 0x000fe2000bf25070 */
[----:B------:R-:W-:Y:S01]  /*57f0*/  ISETP.NE.AND.EX P4, PT, R149, RZ, PT, P4 ;  /* 0x000000ff9500720c */ /* 0x000fe20003f85340 */
[----:B------:R-:W-:Y:S01]  /*5800*/  UPLOP3.LUT UP0, UPT, UPT, UPT, UPT, 0x40, 0x4 ;  /* 0x000000000004789c */ /* 0x000fe20003f0e870 */
[----:B------:R-:W-:Y:S01]  /*5810*/  ISETP.NE.AND.EX P2, PT, RZ, UR39, PT, P2 ;  /* 0x00000027ff007c0c */ /* 0x000fe2000bf45320 */
[----:B------:R-:W-:Y:S01]  /*5820*/  UISETP.NE.AND.EX UP1, UPT, UR45, URZ, UPT, UP1 ;  /* 0x000000ff2d00728c */ /* 0x000fe2000bf25310 */
[----:B------:R-:W-:Y:S04]  /*5830*/  PLOP3.LUT P1, PT, PT, PT, UP2, 0x80, 0x8 ;  /* 0x000000000008781c */ /* 0x000fe80003f2f028 */
[----:B------:R-:W-:Y:S06]  /*5840*/  @UP2 UPLOP3.LUT UP0, UPT, UPT, UPT, UP1, 0x80, 0x8 ;  /* 0x000000000008289c */ /* 0x000fec0003f0f010 */
[----:B------:R-:W-:Y:S01]  /*5850*/  PLOP3.LUT P0, PT, PT, PT, UP0, 0x80, 0x8 ;  /* 0x000000000008781c */ /* 0x000fe20003f0f008 */
[----:B------:R-:W-:Y:S01]  /*5860*/  @!UPT UIADD3 URZ, UPT, UPT, URZ, URZ, URZ ;  /* 0x000000fffffff290 */ /* 0x000fe2000fffe0ff */
[----:B------:R-:W-:Y:S11]  /*5870*/  BRA.U !UP1, `(.L_x_102) ;  /* 0x0000000109387547 */ /* 0x000ff6000b800000 */
[----:B------:R-:W-:Y:S01]  /*5880*/  UISETP.NE.U32.AND UP0, UPT, UR38, URZ, UPT ;  /* 0x000000ff2600728c */ /* 0x000fe2000bf05070 */
[----:B------:R-:W-:Y:S02]  /*5890*/  HFMA2 R0, -RZ, RZ, 0, 5.9604644775390625e-08 ;  /* 0x00000001ff007431 */ /* 0x000fe400000001ff */
[----:B------:R-:W-:Y:S01]  /*58a0*/  IMAD.MOV.U32 R153, RZ, RZ, 0x1 ;  /* 0x00000001ff997424 */ /* 0x000fe200078e00ff */
[----:B------:R-:W-:Y:S06]  /*58b0*/  UISETP.NE.AND.EX UP0, UPT, UR39, URZ, UPT, UP0 ;  /* 0x000000ff2700728c */ /* 0x000fec000bf05300 */
[----:B------:R-:W-:Y:S05]  /*58c0*/  PLOP3.LUT P3, PT, PT, PT, UP0, 0x80, 0x8 ;  /* 0x000000000008781c */ /* 0x000fea0003f6f008 */
[----:B------:R-:W1:Y:S01]  /*58d0*/  @UP0 LDCU.64 UR6, c[0x0][0x888] ;  /* 0x00011100ff0607ac */ /* 0x000e620008000a00 */
[----:B------:R-:W-:Y:S07]  /*58e0*/  @UP0 UIMAD UR4, UR36, UR44, URZ ;  /* 0x0000002c240402a4 */ /* 0x000fee000f8e02ff */
[----:B------:R-:W-:Y:S01]  /*58f0*/  @!P3 PRMT R153, R0, 0x7610, R153 ;  /* 0x000076100099b816 */ /* 0x000fe20000000099 */
[----:B-1----:R-:W-:Y:S03]  /*5900*/  @UP0 UIMAD.WIDE UR6, UR4, 0x4, UR6 ;  /* 0x00000004040608a5 */ /* 0x002fe6000f8e0206 */
[----:B------:R-:W1:Y:S03]  /*5910*/  @!UP0 LDCU UR4, c[0x0][0x880] ;  /* 0x00011000ff0487ac */ /* 0x000e660008000800 */
[----:B------:R-:W-:Y:S01]  /*5920*/  IMAD.U32 R2, RZ, RZ, UR6 ;  /* 0x00000006ff027e24 */ /* 0x000fe2000f8e00ff */
[----:B------:R-:W-:Y:S05]  /*5930*/  MOV R3, UR7 ;  /* 0x0000000700037c02 */ /* 0x000fea0008000f00 */
[----:B-----5:R2:W5:Y:S02]  /*5940*/  @P3 LDG.E R82, desc[UR46][R2.64] ;  /* 0x0000002e02523981 */ /* 0x020564000c1e1900 */
[----:B-12---:R-:W-:Y:S02]  /*5950*/  @!P3 IMAD.U32 R82, RZ, RZ, UR4 ;  /* 0x00000004ff52be24 */ /* 0x006fe4000f8e00ff */
.L_x_102:
[----:B------:R-:W-:Y:S05]  /*5960*/  @!P4 BRA `(.L_x_103) ;  /* 0x000000000020c947 */ /* 0x000fea0003800000 */
[----:B------:R-:W-:Y:S04]  /*5970*/  ISETP.NE.U32.AND P3, PT, R146, RZ, PT ;  /* 0x000000ff9200720c */ /* 0x000fe80003f65070 */
[----:B------:R-:W-:Y:S11]  /*5980*/  ISETP.NE.AND.EX P3, PT, R147, RZ, PT, P3 ;  /* 0x000000ff9300720c */ /* 0x000ff60003f65330 */
[----:B------:R-:W-:Y:S02]  /*5990*/  @!UPT UIADD3 URZ, UPT, UPT, URZ, URZ, URZ ;  /* 0x000000fffffff290 */ /* 0x000fe4000fffe0ff */
[----:B------:R-:W1:Y:S01]  /*59a0*/  @P3 LDC.64 R2, c[0x0][0x8a8] ;  /* 0x00022a00ff023b82 */ /* 0x000e620000000a00 */
[----:B------:R-:W-:Y:S04]  /*59b0*/  @P3 IMAD R0, R148, UR36, RZ ;  /* 0x0000002494003c24 */ /* 0x000fe8000f8e02ff */
[----:B-1----:R-:W-:Y:S05]  /*59c0*/  @P3 IMAD.WIDE R2, R0, 0x4, R2 ;  /* 0x0000000400023825 */ /* 0x002fea00078e0202 */
[----:B-----5:R1:W5:Y:S02]  /*59d0*/  @P3 LDG.E R78, desc[UR46][R2.64] ;  /* 0x0000002e024e3981 */ /* 0x020364000c1e1900 */
[----:B-1----:R-:W2:Y:S02]  /*59e0*/  @!P3 LDC R78, c[0x0][0x8a0] ;  /* 0x00022800ff4ebb82 */ /* 0x002ea40000000800 */
.L_x_103:
[----:B-----5:R-:W-:Y:S01]  /*59f0*/  ISETP.NE.AND P4, PT, R82, RZ, PT ;  /* 0x000000ff5200720c */ /* 0x020fe20003f85270 */
[----:B------:R-:W-:Y:S01]  /*5a00*/  BSSY B1, `(.L_x_104) ;  /* 0x0000048000017945 */ /* 0x000fe20003800000 */
[----:B------:R-:W-:Y:S01]  /*5a10*/  SEL R5, RZ, 0xffffffff, P2 ;  /* 0xffffffffff057807 */ /* 0x000fe20001000000 */
[----:B------:R-:W-:Y:S01]  /*5a20*/  IMAD.MOV.U32 R116, RZ, RZ, 0x1 ;  /* 0x00000001ff747424 */ /* 0x000fe200078e00ff */
[----:B------:R-:W-:Y:S01]  /*5a30*/  LOP3.LUT P3, RZ, R153, 0xff, RZ, 0xc0, !PT ;  /* 0x000000ff99ff7812 */ /* 0x000fe2000786c0ff */
[----:B------:R-:W-:Y:S01]  /*5a40*/  IMAD R80, R76, 0x80, R79 ;  /* 0x000000804c507824 */ /* 0x000fe200078e024f */
[----:B------:R-:W-:Y:S02]  /*5a50*/  @P1 SEL R0, RZ, 0xffffffff, P4 ;  /* 0xffffffffff001807 */ /* 0x000fe40002000000 */
[----:B------:R-:W-:Y:S02]  /*5a60*/  CS2R R110, SRZ ;  /* 0x00000000006e7805 */ /* 0x000fe4000001ff00 */
[----:B------:R-:W-:Y:S02]  /*5a70*/  LEA R3, R162, UR49, 0x3 ;  /* 0x00000031a2037c11 */ /* 0x000fe4000f8e18ff */
[----:B------:R-:W-:Y:S02]  /*5a80*/  CS2R R108, SRZ ;  /* 0x00000000006c7805 */ /* 0x000fe4000001ff00 */
[----:B------:R-:W-:Y:S02]  /*5a90*/  @P0 SEL R0, R5, R0, !P3 ;  /* 0x0000000005000207 */ /* 0x000fe40005800000 */
[----:B------:R-:W-:Y:S02]  /*5aa0*/  CS2R R106, SRZ ;  /* 0x00000000006a7805 */ /* 0x000fe4000001ff00 */
[----:B------:R-:W-:Y:S02]  /*5ab0*/  LEA R171, R76, UR49, 0x3 ;  /* 0x000000314cab7c11 */ /* 0x000fe4000f8e18ff */
[----:B------:R-:W-:Y:S02]  /*5ac0*/  CS2R R104, SRZ ;  /* 0x0000000000687805 */ /* 0x000fe4000001ff00 */
[----:B------:R-:W-:Y:S02]  /*5ad0*/  @P1 LOP3.LUT R0, R0, 0x1, RZ, 0xc0, !PT ;  /* 0x0000000100001812 */ /* 0x000fe400078ec0ff */
[----:B------:R-:W-:Y:S02]  /*5ae0*/  CS2R R98, SRZ ;  /* 0x0000000000627805 */ /* 0x000fe4000001ff00 */
[----:B------:R-:W-:Y:S02]  /*5af0*/  SHF.L.U32 R2, R164, 0x1f, RZ ;  /* 0x0000001fa4027819 */ /* 0x000fe400000006ff */
[----:B------:R-:W-:Y:S02]  /*5b00*/  CS2R R96, SRZ ;  /* 0x0000000000607805 */ /* 0x000fe4000001ff00 */
[----:B------:R-:W-:Y:S02]  /*5b10*/  ISETP.NE.U32.OR P6, PT, R0, 0x1, !P1 ;  /* 0x000000010000780c */ /* 0x000fe40004fc5470 */
[----:B------:R-:W-:Y:S02]  /*5b20*/  CS2R R90, SRZ ;  /* 0x00000000005a7805 */ /* 0x000fe4000001ff00 */
[----:B------:R-:W-:Y:S02]  /*5b30*/  PLOP3.LUT P2, PT, PT, PT, UP1, 0x80, 0x8 ;  /* 0x000000000008781c */ /* 0x000fe40003f4f018 */
[----:B------:R-:W-:Y:S02]  /*5b40*/  CS2R R88, SRZ ;  /* 0x0000000000587805 */ /* 0x000fe4000001ff00 */
[----:B------:R-:W-:Y:S02]  /*5b50*/  SEL R0, RZ, 0xffffffff, P4 ;  /* 0xffffffffff007807 */ /* 0x000fe40002000000 */
[----:B------:R-:W-:Y:S03]  /*5b60*/  P2R R92, PR, RZ, 0x40 ;  /* 0x00000040ff5c7803 */ /* 0x000fe60000000000 */
[----:B------:R-:W-:Y:S04]  /*5b70*/  @P6 SHF.L.U32 R4, R161, 0x1f, RZ ;  /* 0x0000001fa1046819 */ /* 0x000fe800000006ff */
[----:B------:R-:W-:Y:S01]  /*5b80*/  @P2 SEL R0, R5, R0, !P3 ;  /* 0x0000000005002207 */ /* 0x000fe20005800000 */
[----:B------:R-:W1:Y:S03]  /*5b90*/  @P6 SYNCS.PHASECHK.TRANS64.TRYWAIT P1, [R3+URZ+0x40], R4 ;  /* 0x00004004030065a7 */ /* 0x000e6600080211ff */
[----:B------:R-:W-:Y:S04]  /*5ba0*/  LOP3.LUT R0, R0, 0x1, RZ, 0xc0, !PT ;  /* 0x0000000100007812 */ /* 0x000fe800078ec0ff */
[----:B------:R-:W-:Y:S04]  /*5bb0*/  ISETP.NE.U32.AND P5, PT, R0, 0x1, PT ;  /* 0x000000010000780c */ /* 0x000fe80003fa5070 */
[----:B------:R-:W-:Y:S01]  /*5bc0*/  P2R R117, PR, RZ, 0x20 ;  /* 0x00000020ff757803 */ /* 0x000fe20000000000 */
[----:B------:R3:W4:Y:S01]  /*5bd0*/  SYNCS.PHASECHK.TRANS64.TRYWAIT P0, [R171+URZ+0x90], R2 ;  /* 0x00009002ab0075a7 */ /* 0x00072200080011ff */
[----:B-1----:R-:W-:Y:S01]  /*5be0*/  @P6 SEL R116, RZ, 0x1, !P1 ;  /* 0x00000001ff746807 */ /* 0x002fe20004800000 */
[----:B---3--:R-:W-:Y:S06]  /*5bf0*/  @!P6 BRA `(.L_x_105) ;  /* 0x0000000000a0e947 */ /* 0x008fec0003800000 */
[----:B------:R-:W-:Y:S01]  /*5c00*/  @P5 IMAD R7, R162, 0x2000, R155 ;  /* 0x00002000a2075824 */ /* 0x000fe200078e029b */
[----:B------:R-:W-:Y:S01]  /*5c10*/  ISETP.NE.AND P1, PT, R116, RZ, PT ;  /* 0x000000ff7400720c */ /* 0x000fe20003f25270 */
[----:B------:R-:W-:Y:S01]  /*5c20*/  BSSY B0, `(.L_x_106) ;  /* 0x0000011000007945 */ /* 0x000fe20003800000 */
[----:B------:R-:W-:Y:S01]  /*5c30*/  CS2R R90, SRZ ;  /* 0x00000000005a7805 */ /* 0x000fe2000001ff00 */
[----:B------:R-:W-:Y:S01]  /*5c40*/  @P5 VIADD R4, R7, UR49 ;  /* 0x0000003107045c36 */ /* 0x000fe20008000000 */
[----:B------:R-:W-:Y:S02]  /*5c50*/  CS2R R88, SRZ ;  /* 0x0000000000587805 */ /* 0x000fe4000001ff00 */
[----:B------:R-:W-:Y:S02]  /*5c60*/  CS2R R98, SRZ ;  /* 0x0000000000627805 */ /* 0x000fe4000001ff00 */
[----:B------:R-:W-:Y:S01]  /*5c70*/  CS2R R96, SRZ ;  /* 0x0000000000607805 */ /* 0x000fe2000001ff00 */
[--C-:B------:R-:W-:Y:S01]  /*5c80*/  @P5 IMAD.IADD R6, R167, 0x1, R4.reuse ;  /* 0x00000001a7065824 */ /* 0x100fe200078e0204 */
[----:B------:R-:W-:Y:S01]  /*5c90*/  CS2R R106, SRZ ;  /* 0x00000000006a7805 */ /* 0x000fe2000001ff00 */
[--C-:B------:R-:W-:Y:S01]  /*5ca0*/  @P5 IMAD.IADD R5, R166, 0x1, R4.reuse ;  /* 0x00000001a6055824 */ /* 0x100fe200078e0204 */
[----:B------:R-:W-:Y:S01]  /*5cb0*/  CS2R R104, SRZ ;  /* 0x0000000000687805 */ /* 0x000fe2000001ff00 */
[----:B------:R-:W-:Y:S01]  /*5cc0*/  @P5 IMAD R4, R165, 0x10, R4 ;  /* 0x00000010a5045824 */ /* 0x000fe200078e0204 */
[----:B------:R-:W-:Y:S02]  /*5cd0*/  CS2R R110, SRZ ;  /* 0x00000000006e7805 */ /* 0x000fe4000001ff00 */
[----:B------:R-:W-:Y:S01]  /*5ce0*/  CS2R R108, SRZ ;  /* 0x00000000006c7805 */ /* 0x000fe2000001ff00 */
[----:B------:R-:W-:Y:S06]  /*5cf0*/  @P1 BRA `(.L_x_107) ;  /* 0x00000000000c1947 */ /* 0x000fec0003800000 */
[----:B------:R-:W-:Y:S04]  /*5d00*/  SHF.L.U32 R0, R161, 0x1f, RZ ;  /* 0x0000001fa1007819 */ /* 0x000fe800000006ff */
[----:B------:R-:W1:Y:S02]  /*5d10*/  SYNCS.PHASECHK.TRANS64.TRYWAIT P1, [R3+URZ+0x40], R0 ;  /* 0x00004000030075a7 */ /* 0x000e6400080211ff */
[----:B-1----:R-:W-:Y:S05]  /*5d20*/  @!P1 BRA `(.L_x_108) ;  /* 0x0000003400a09947 */ /* 0x002fea0003800000 */
.L_x_107:
[----:B------:R-:W-:Y:S05]  /*5d30*/  BSYNC B0 ;  /* 0x0000000000007941 */ /* 0x000fea0003800000 */
.L_x_106:
[----:B------:R-:W-:Y:S01]  /*5d40*/  ISETP.NE.AND P1, PT, R117, RZ, PT ;  /* 0x000000ff7500720c */ /* 0x000fe20003f25270 */
[----:B-1----:R-:W-:Y:S02]  /*5d50*/  VIADD R3, R3, 0x50 ;  /* 0x0000005003037836 */ /* 0x002fe40000000000 */
[----:B------:R-:W-:Y:S02]  /*5d60*/  IMAD.U32 R0, RZ, RZ, UR37 ;  /* 0x00000025ff007e24 */ /* 0x000fe4000f8e00ff */
[----:B------:R-:W-:Y:S03]  /*5d70*/  VIADD R162, R162, 0x1 ;  /* 0x00000001a2a27836 */ /* 0x000fe60000000000 */
[----:B------:R-:W-:Y:S05]  /*5d80*/  PRMT R0, R0, 0x654, R3 ;  /* 0x0000065400007816 */ /* 0x000fea0000000003 */
[----:B------:R1:W3:Y:S04]  /*5d90*/  @P1 LDS.128 R88, [R7+UR49+0x200] ;  /* 0x0002003107581984 */ /* 0x0002e80008000c00 */
[----:B------:R1:W1:Y:S04]  /*5da0*/  @P1 LDS.128 R96, [R6+0x200] ;  /* 0x0002000006601984 */ /* 0x0002680000000c00 */
[----:B------:R1:W1:Y:S04]  /*5db0*/  @P1 LDS.128 R104, [R5+0x200] ;  /* 0x0002000005681984 */ /* 0x0002680000000c00 */
[----:B------:R1:W1:Y:S01]  /*5dc0*/  @P1 LDS.128 R108, [R4+0x200] ;  /* 0x00020000046c1984 */ /* 0x0002620000000c00 */
[C---:B------:R-:W-:Y:S01]  /*5dd0*/  ISETP.NE.AND P1, PT, R162.reuse, 0x2, PT ;  /* 0x00000002a200780c */ /* 0x040fe20003f25270 */
[----:B------:R-:W-:Y:S01]  /*5de0*/  @!PT LDS RZ, [RZ] ;  /* 0x00000000fffff984 */ /* 0x000fe20000000800 */
[----:B------:R-:W-:Y:S01]  /*5df0*/  @!PT LDS RZ, [RZ] ;  /* 0x00000000fffff984 */ /* 0x000fe20000000800 */
[----:B------:R-:W-:Y:S01]  /*5e00*/  @!PT LDS RZ, [RZ] ;  /* 0x00000000fffff984 */ /* 0x000fe20000000800 */
[----:B------:R-:W-:Y:S01]  /*5e10*/  @!PT LDS RZ, [RZ] ;  /* 0x00000000fffff984 */ /* 0x000fe20000000800 */
[----:B------:R5:W-:Y:S06]  /*5e20*/  MEMBAR.ALL.CTA ;  /* 0x0000000000007992 */ /* 0x000bec0000008000 */
[----:B-----5:R-:W5:Y:S01]  /*5e30*/  FENCE.VIEW.ASYNC.S ;  /* 0x00000000000073c6 */ /* 0x020f620000000000 */
[----:B------:R-:W-:Y:S01]  /*5e40*/  SEL R162, R162, RZ, P1 ;  /* 0x000000ffa2a27207 */ /* 0x000fe20000800000 */
[----:B-----5:R5:W-:Y:S02]  /*5e50*/  SYNCS.ARRIVE.TRANS64.RED.A1T0 RZ, [R0+URZ], RZ ;  /* 0x000000ff00ff79a7 */ /* 0x020be400081004ff */
[----:B-----5:R-:W-:Y:S04]  /*5e60*/  SEL R0, RZ, 0x1, P1 ;  /* 0x00000001ff007807 */ /* 0x020fe80000800000 */
[----:B---3--:R-:W-:Y:S02]  /*5e70*/  LOP3.LUT R161, R161, R0, RZ, 0x3c, !PT ;  /* 0x00000000a1a17212 */ /* 0x008fe400078e3cff */
.L_x_105:
[----:B------:R-:W-:Y:S05]  /*5e80*/  BSYNC B1 ;  /* 0x0000000000017941 */ /* 0x000fea0003800000 */
.L_x_104:
[----:B------:R-:W-:Y:S04]  /*5e90*/  SHF.R.U32.HI R3, RZ, 0x15, R80 ;  /* 0x00000015ff037819 */ /* 0x000fe80000011650 */
[----:B------:R-:W-:Y:S01]  /*5ea0*/  LOP3.LUT P1, RZ, R3, 0x3, R156, 0x48, !PT ;  /* 0x0000000303ff7812 */ /* 0x000fe2000782489c */
[----:B------:R-:W-:Y:S01]  /*5eb0*/  @!UPT UIADD3 URZ, UPT, UPT, URZ, URZ, URZ ;  /* 0x000000fffffff290 */ /* 0x000fe2000fffe0ff */
[----:B----4-:R-:W-:Y:S11]  /*5ec0*/  @P0 BRA `(.L_x_109) ;  /* 0x0000000000080947 */ /* 0x010ff60003800000 */
[----:B------:R-:W3:Y:S02]  /*5ed0*/  SYNCS.PHASECHK.TRANS64.TRYWAIT P0, [R171+URZ+0x90], R2 ;  /* 0x00009002ab0075a7 */ /* 0x000ee400080011ff */
[----:B---3--:R-:W-:Y:S05]  /*5ee0*/  @!P0 BRA `(.L_x_110) ;  /* 0x0000003400448947 */ /* 0x008fea0003800000 */
.L_x_109:
[----:B------:R-:W-:Y:S05]  /*5ef0*/  @!P1 BRA `(.L_x_111) ;  /* 0x0000000000409947 */ /* 0x000fea0003800000 */
[----:B------:R-:W1:Y:S01]  /*5f00*/  LDCU.64 UR8, c[0x4][0x70] ;  /* 0x01000e00ff0877ac */ /* 0x000e620008000a00 */
[----:B------:R-:W-:Y:S01]  /*5f10*/  MOV R3, 0x0 ;  /* 0x0000000000037802 */ /* 0x000fe20000000f00 */
[----:B------:R-:W-:Y:S02]  /*5f20*/  HFMA2 R12, -RZ, RZ, 0, 5.9604644775390625e-08 ;  /* 0x00000001ff0c7431 */ /* 0x000fe400000001ff */
[----:B------:R-:W-:Y:S02]  /*5f30*/  IMAD.MOV.U32 R8, RZ, RZ, 0x192 ;  /* 0x00000192ff087424 */ /* 0x000fe400078e00ff */
[----:B------:R-:W-:Y:S01]  /*5f40*/  IMAD.MOV.U32 R13, RZ, RZ, RZ ;  /* 0x000000ffff0d7224 */ /* 0x000fe200078e00ff */
[----:B------:R-:W4:Y:S01]  /*5f50*/  LDCU.64 UR6, c[0x4][0x78] ;  /* 0x01000f00ff0677ac */ /* 0x000f220008000a00 */
[----:B---3--:R-:W3:Y:S01]  /*5f60*/  LDC.64 R2, c[0x4][R3] ;  /* 0x0100000003027b82 */ /* 0x008ee20000000a00 */
[----:B------:R-:W5:Y:S01]  /*5f70*/  LDCU.64 UR4, c[0x4][0x10] ;  /* 0x01000200ff0477ac */ /* 0x000f620008000a00 */
[----:B-1----:R-:W-:Y:S01]  /*5f80*/  MOV R5, UR9 ;  /* 0x0000000900057c02 */ /* 0x002fe20008000f00 */
[----:B------:R-:W-:Y:S01]  /*5f90*/  IMAD.U32 R4, RZ, RZ, UR8 ;  /* 0x00000008ff047e24 */ /* 0x000fe2000f8e00ff */
[----:B----4-:R-:W-:Y:S01]  /*5fa0*/  MOV R7, UR7 ;  /* 0x0000000700077c02 */ /* 0x010fe20008000f00 */
[----:B------:R-:W-:Y:S01]  /*5fb0*/  IMAD.U32 R6, RZ, RZ, UR6 ;  /* 0x00000006ff067e24 */ /* 0x000fe2000f8e00ff */
[----:B-----5:R-:W-:Y:S01]  /*5fc0*/  MOV R11, UR5 ;  /* 0x00000005000b7c02 */ /* 0x020fe20008000f00 */
[----:B------:R-:W-:Y:S02]  /*5fd0*/  IMAD.U32 R10, RZ, RZ, UR4 ;  /* 0x00000004ff0a7e24 */ /* 0x000fe4000f8e00ff */
[----:B------:R-:W-:Y:S07]  /*5fe0*/  LEPC R20, `(.L_x_111) ;  /* 0x000000001014794e */ /* 0x000fee0000000000 */
[----:B--23--:R-:W-:Y:S05]  /*5ff0*/  CALL.ABS.NOINC R2 ;  /* 0x0000000002007343 */ /* 0x00cfea0003c00000 */
.L_x_111:
[----:B------:R-:W-:Y:S01]  /*6000*/  SHF.L.U32 R83, R88, 0x10, RZ ;  /* 0x0000001058537819 */ /* 0x000fe200000006ff */
[----:B------:R-:W-:Y:S05]  /*6010*/  WARPSYNC.ALL ;  /* 0x0000000000007948 */ /* 0x000fea0003800000 */
[----:B------:R-:W-:Y:S01]  /*6020*/  R2UR UR4, R80 ;  /* 0x00000000500472ca */ /* 0x000fe200000e0000 */
[----:B------:R-:W-:Y:S01]  /*6030*/  BSSY.RECONVERGENT B0, `(.L_x_112) ;  /* 0x0000121000007945 */ /* 0x000fe20003800200 */
[----:B------:R-:W-:Y:S02]  /*6040*/  ISETP.NE.AND P6, PT, R92, RZ, PT ;  /* 0x000000ff5c00720c */ /* 0x000fe40003fc5270 */
[----:B------:R-:W-:Y:S02]  /*6050*/  IADD3 R119, PT, PT, R155, UR49, RZ ;  /* 0x000000319b777c10 */ /* 0x000fe4000fffe0ff */
[----:B------:R-:W-:Y:S02]  /*6060*/  SHF.L.U32 R118, R165, 0x4, RZ ;  /* 0x00000004a5767819 */ /* 0x000fe400000006ff */
[-C--:B------:R-:W-:Y:S02]  /*6070*/  IADD3 R175, PT, PT, R167, R119.reuse, RZ ;  /* 0x00000077a7af7210 */ /* 0x080fe40007ffe0ff */
[----:B------:R-:W-:Y:S02]  /*6080*/  IADD3 R174, PT, PT, R166, R119, RZ ;  /* 0x00000077a6ae7210 */ /* 0x000fe40007ffe0ff */
[----:B------:R-:W-:Y:S01]  /*6090*/  IADD3 R173, PT, PT, R119, R118, RZ ;  /* 0x0000007677ad7210 */ /* 0x000fe20007ffe0ff */
[----:B-1----:R-:W2:Y:S01]  /*60a0*/  LDTM.x64 R4, tmem[UR4] ;  /* 0x00000004000479ee */ /* 0x002ea20008340000 */
[C---:B------:R-:W-:Y:S02]  /*60b0*/  PRMT R81, R88.reuse, 0x8880, RZ ;  /* 0x0000888058517816 */ /* 0x040fe400000000ff */
[----:B------:R-:W-:Y:S02]  /*60c0*/  SHF.R.S32.HI R83, RZ, 0x18, R83 ;  /* 0x00000018ff537819 */ /* 0x000fe40000011453 */
[----:B------:R-:W-:Y:S02]  /*60d0*/  SHF.R.S32.HI R86, RZ, 0x18, R89 ;  /* 0x00000018ff567819 */ /* 0x000fe40000011459 */
[----:B------:R-:W-:Y:S02]  /*60e0*/  SHF.L.U32 R84, R88, 0x8, RZ ;  /* 0x0000000858547819 */ /* 0x000fe400000006ff */
[----:B------:R-:W-:Y:S02]  /*60f0*/  SHF.L.U32 R85, R89, 0x8, RZ ;  /* 0x0000000859557819 */ /* 0x000fe400000006ff */
[----:B------:R-:W-:Y:S02]  /*6100*/  SHF.R.S32.HI R84, RZ, 0x18, R84 ;  /* 0x00000018ff547819 */ /* 0x000fe40000011454 */
[----:B------:R-:W-:Y:S02]  /*6110*/  SHF.R.S32.HI R85, RZ, 0x18, R85 ;  /* 0x00000018ff557819 */ /* 0x000fe40000011455 */
[----:B------:R-:W-:Y:S02]  /*6120*/  SHF.L.U32 R87, R110, 0x8, RZ ;  /* 0x000000086e577819 */ /* 0x000fe400000006ff */
[----:B------:R-:W-:Y:S02]  /*6130*/  ISETP.NE.AND P0, PT, R169, RZ, PT ;  /* 0x000000ffa900720c */ /* 0x000fe40003f05270 */
[----:B------:R-:W-:Y:S02]  /*6140*/  SHF.R.S32.HI R87, RZ, 0x18, R87 ;  /* 0x00000018ff577819 */ /* 0x000fe40000011457 */
[----:B------:R-:W-:Y:S02]  /*6150*/  LEA R124, R162, UR49, 0x3 ;  /* 0x00000031a27c7c11 */ /* 0x000fe4000f8e18ff */
[----:B------:R-:W-:Y:S01]  /*6160*/  @P6 SHF.L.U32 R125, R161, 0x1f, RZ ;  /* 0x0000001fa17d6819 */ /* 0x000fe200000006ff */
[C---:B--2---:R-:W-:Y:S02]  /*6170*/  IMAD R0, R78.reuse, R4, RZ ;  /* 0x000000044e007224 */ /* 0x044fe400078e02ff */
[C---:B---3--:R-:W-:Y:S02]  /*6180*/  IMAD R2, R78.reuse, R5, RZ ;  /* 0x000000054e027224 */ /* 0x048fe400078e02ff */
[----:B------:R-:W-:Y:S02]  /*6190*/  IMAD R3, R78, R6, RZ ;  /* 0x000000064e037224 */ /* 0x000fe400078e02ff */
[-C--:B------:R-:W-:Y:S01]  /*61a0*/  IMAD R0, R81, R82.reuse, R0 ;  /* 0x0000005251007224 */ /* 0x080fe200078e0200 */
[----:B------:R-:W-:Y:S01]  /*61b0*/  SHF.R.S32.HI R81, RZ, 0x18, R88 ;  /* 0x00000018ff517819 */ /* 0x000fe20000011458 */
[-C--:B------:R-:W-:Y:S01]  /*61c0*/  IMAD R2, R83, R82.reuse, R2 ;  /* 0x0000005253027224 */ /* 0x080fe200078e0202 */
[C---:B------:R-:W-:Y:S01]  /*61d0*/  PRMT R83, R89.reuse, 0x8880, RZ ;  /* 0x0000888059537816 */ /* 0x040fe200000000ff */
[----:B------:R-:W-:Y:S01]  /*61e0*/  IMAD R3, R84, R82, R3 ;  /* 0x0000005254037224 */ /* 0x000fe200078e0203 */
[----:B------:R-:W-:Y:S01]  /*61f0*/  SHF.L.U32 R84, R89, 0x10, RZ ;  /* 0x0000001059547819 */ /* 0x000fe200000006ff */
[C---:B------:R-:W-:Y:S02]  /*6200*/  IMAD R7, R78.reuse, R7, RZ ;  /* 0x000000074e077224 */ /* 0x040fe400078e02ff */
[C---:B------:R-:W-:Y:S01]  /*6210*/  IMAD R4, R78.reuse, R8, RZ ;  /* 0x000000084e047224 */ /* 0x040fe200078e02ff */
[----:B------:R-:W-:Y:S01]  /*6220*/  SHF.R.S32.HI R84, RZ, 0x18, R84 ;  /* 0x00000018ff547819 */ /* 0x000fe20000011454 */
[----:B------:R-:W-:Y:S02]  /*6230*/  IMAD R5, R78, R9, RZ ;  /* 0x000000094e057224 */ /* 0x000fe400078e02ff */
[----:B------:R-:W-:Y:S01]  /*6240*/  IMAD R7, R81, R82, R7 ;  /* 0x0000005251077224 */ /* 0x000fe200078e0207 */
[----:B------:R-:W-:Y:S01]  /*6250*/  PRMT R81, R90, 0x8880, RZ ;  /* 0x000088805a517816 */ /* 0x000fe200000000ff */
[----:B------:R-:W-:Y:S02]  /*6260*/  IMAD R6, R78, R10, RZ ;  /* 0x0000000a4e067224 */ /* 0x000fe400078e02ff */
[-C--:B------:R-:W-:Y:S01]  /*6270*/  IMAD R4, R83, R82.reuse, R4 ;  /* 0x0000005253047224 */ /* 0x080fe200078e0204 */
[----:B------:R-:W-:Y:S01]  /*6280*/  I2IP.S8.S32.SAT R93, R7, R3, RZ ;  /* 0x00000003075d7239 */ /* 0x000fe200000014ff */
[----:B------:R-:W-:Y:S01]  /*6290*/  IMAD R5, R84, R82, R5 ;  /* 0x0000005254057224 */ /* 0x000fe200078e0205 */
[----:B------:R-:W-:Y:S01]  /*62a0*/  SHF.L.U32 R83, R90, 0x10, RZ ;  /* 0x000000105a537819 */ /* 0x000fe200000006ff */
[----:B------:R-:W-:Y:S01]  /*62b0*/  IMAD R11, R78, R11, RZ ;  /* 0x0000000b4e0b7224 */ /* 0x000fe200078e02ff */
[----:B------:R-:W-:Y:S01]  /*62c0*/  I2IP.S8.S32.SAT R92, R2, R0, R93 ;  /* 0x00000000025c7239 */ /* 0x000fe2000000145d */
[----:B------:R-:W-:Y:S01]  /*62d0*/  IMAD R6, R85, R82, R6 ;  /* 0x0000005255067224 */ /* 0x000fe200078e0206 */
[----:B------:R-:W-:Y:S01]  /*62e0*/  SHF.R.S32.HI R83, RZ, 0x18, R83 ;  /* 0x00000018ff537819 */ /* 0x000fe20000011453 */
[----:B------:R-:W-:Y:S01]  /*62f0*/  IMAD R8, R78, R12, RZ ;  /* 0x0000000c4e087224 */ /* 0x000fe200078e02ff */
[----:B------:R-:W-:Y:S01]  /*6300*/  SHF.L.U32 R85, R90, 0x8, RZ ;  /* 0x000000085a557819 */ /* 0x000fe200000006ff */
[----:B------:R-:W-:Y:S02]  /*6310*/  IMAD R9, R78, R13, RZ ;  /* 0x0000000d4e097224 */ /* 0x000fe400078e02ff */
[----:B------:R-:W-:Y:S01]  /*6320*/  IMAD R11, R86, R82, R11 ;  /* 0x00000052560b7224 */ /* 0x000fe200078e020b */
[----:B------:R-:W-:Y:S01]  /*6330*/  SHF.R.S32.HI R85, RZ, 0x18, R85 ;  /* 0x00000018ff557819 */ /* 0x000fe20000011455 */
[C---:B------:R-:W-:Y:S01]  /*6340*/  IMAD R10, R78.reuse, R14, RZ ;  /* 0x0000000e4e0a7224 */ /* 0x040fe200078e02ff */
[----:B------:R-:W-:Y:S01]  /*6350*/  SHF.R.S32.HI R86, RZ, 0x18, R91 ;  /* 0x00000018ff567819 */ /* 0x000fe2000001145b */
[----:B------:R-:W-:Y:S01]  /*6360*/  IMAD R8, R81, R82, R8 ;  /* 0x0000005251087224 */ /* 0x000fe200078e0208 */
[----:B------:R-:W-:Y:S01]  /*6370*/  I2IP.S8.S32.SAT R94, R11, R6, RZ ;  /* 0x000000060b5e7239 */ /* 0x000fe200000014ff */
[----:B------:R-:W-:Y:S01]  /*6380*/  IMAD R9, R83, R82, R9 ;  /* 0x0000005253097224 */ /* 0x000fe200078e0209 */
[C---:B------:R-:W-:Y:S01]  /*6390*/  PRMT R83, R91.reuse, 0x8880, RZ ;  /* 0x000088805b537816 */ /* 0x040fe200000000ff */
[----:B------:R-:W-:Y:S01]  /*63a0*/  IMAD.U32 R84, R91, 0x10000, RZ ;  /* 0x000100005b547824 */ /* 0x000fe200078e00ff */
[----:B------:R-:W-:Y:S01]  /*63b0*/  I2IP.S8.S32.SAT R93, R5, R4, R94 ;  /* 0x00000004055d7239 */ /* 0x000fe2000000145e */
[C---:B------:R-:W-:Y:S01]  /*63c0*/  IMAD R15, R78.reuse, R15, RZ ;  /* 0x0000000f4e0f7224 */ /* 0x040fe200078e02ff */
[----:B------:R-:W-:Y:S01]  /*63d0*/  SHF.R.S32.HI R81, RZ, 0x18, R90 ;  /* 0x00000018ff517819 */ /* 0x000fe2000001145a */
[----:B------:R-:W-:Y:S01]  /*63e0*/  IMAD R10, R85, R82, R10 ;  /* 0x00000052550a7224 */ /* 0x000fe200078e020a */
[----:B------:R-:W-:Y:S01]  /*63f0*/  SHF.R.S32.HI R84, RZ, 0x18, R84 ;  /* 0x00000018ff547819 */ /* 0x000fe20000011454 */
[C---:B------:R-:W-:Y:S01]  /*6400*/  IMAD R12, R78.reuse, R16, RZ ;  /* 0x000000104e0c7224 */ /* 0x040fe200078e02ff */
[----:B------:R-:W-:Y:S01]  /*6410*/  SHF.L.U32 R85, R91, 0x8, RZ ;  /* 0x000000085b557819 */ /* 0x000fe200000006ff */
[----:B------:R-:W-:Y:S02]  /*6420*/  IMAD R13, R78, R17, RZ ;  /* 0x000000114e0d7224 */ /* 0x000fe400078e02ff */
[----:B------:R-:W-:Y:S01]  /*6430*/  IMAD R15, R81, R82, R15 ;  /* 0x00000052510f7224 */ /* 0x000fe200078e020f */
[----:B------:R-:W-:Y:S01]  /*6440*/  PRMT R81, R96, 0x8880, RZ ;  /* 0x0000888060517816 */ /* 0x000fe200000000ff */
[----:B------:R-:W-:Y:S01]  /*6450*/  IMAD R14, R78, R18, RZ ;  /* 0x000000124e0e7224 */ /* 0x000fe200078e02ff */
[----:B------:R-:W-:Y:S01]  /*6460*/  SHF.R.S32.HI R85, RZ, 0x18, R85 ;  /* 0x00000018ff557819 */ /* 0x000fe20000011455 */
[----:B------:R-:W-:Y:S01]  /*6470*/  IMAD R12, R83, R82, R12 ;  /* 0x00000052530c7224 */ /* 0x000fe200078e020c */
[----:B------:R-:W-:Y:S01]  /*6480*/  I2IP.S8.S32.SAT R94, R15, R10, RZ ;  /* 0x0000000a0f5e7239 */ /* 0x000fe200000014ff */
[----:B------:R-:W-:Y:S01]  /*6490*/  IMAD R13, R84, R82, R13 ;  /* 0x00000052540d7224 */ /* 0x000fe200078e020d */
[----:B------:R-:W-:Y:S01]  /*64a0*/  SHF.L.U32 R83, R96, 0x10, RZ ;  /* 0x0000001060537819 */ /* 0x000fe200000006ff */
[C---:B------:R-:W-:Y:S01]  /*64b0*/  IMAD R19, R78.reuse, R19, RZ ;  /* 0x000000134e137224 */ /* 0x040fe200078e02ff */
[----:B------:R-:W-:Y:S01]  /*64c0*/  I2IP.S8.S32.SAT R94, R9, R8, R94 ;  /* 0x00000008095e7239 */ /* 0x000fe2000000145e */
[----:B------:R-:W-:Y:S01]  /*64d0*/  IMAD R14, R85, R82, R14 ;  /* 0x00000052550e7224 */ /* 0x000fe200078e020e */
[----:B------:R-:W-:Y:S01]  /*64e0*/  SHF.R.S32.HI R83, RZ, 0x18, R83 ;  /* 0x00000018ff537819 */ /* 0x000fe20000011453 */
[C---:B------:R-:W-:Y:S01]  /*64f0*/  IMAD R16, R78.reuse, R20, RZ ;  /* 0x000000144e107224 */ /* 0x040fe200078e02ff */
[----:B------:R-:W-:Y:S01]  /*6500*/  SHF.L.U32 R84, R97, 0x10, RZ ;  /* 0x0000001061547819 */ /* 0x000fe200000006ff */
[----:B------:R-:W-:Y:S01]  /*6510*/  IMAD R17, R78, R21, RZ ;  /* 0x000000154e117224 */ /* 0x000fe200078e02ff */
[----:B------:R-:W-:Y:S01]  /*6520*/  SHF.L.U32 R85, R96, 0x8, RZ ;  /* 0x0000000860557819 */ /* 0x000fe200000006ff */
[----:B------:R-:W-:Y:S01]  /*6530*/  IMAD R19, R86, R82, R19 ;  /* 0x0000005256137224 */ /* 0x000fe200078e0213 */
[----:B------:R-:W-:Y:S01]  /*6540*/  SHF.R.S32.HI R84, RZ, 0x18, R84 ;  /* 0x00000018ff547819 */ /* 0x000fe20000011454 */
[C---:B------:R-:W-:Y:S01]  /*6550*/  IMAD R18, R78.reuse, R22, RZ ;  /* 0x000000164e127224 */ /* 0x040fe200078e02ff */
[----:B------:R-:W-:Y:S01]  /*6560*/  SHF.R.S32.HI R85, RZ, 0x18, R85 ;  /* 0x00000018ff557819 */ /* 0x000fe20000011455 */
[----:B------:R-:W-:Y:S01]  /*6570*/  IMAD R16, R81, R82, R16 ;  /* 0x0000005251107224 */ /* 0x000fe200078e0210 */
[----:B------:R-:W-:Y:S01]  /*6580*/  I2IP.S8.S32.SAT R95, R19, R14, RZ ;  /* 0x0000000e135f7239 */ /* 0x000fe200000014ff */
[-C--:B------:R-:W-:Y:S01]  /*6590*/  IMAD R17, R83, R82.reuse, R17 ;  /* 0x0000005253117224 */ /* 0x080fe200078e0211 */
[----:B------:R-:W-:Y:S01]  /*65a0*/  PRMT R83, R97, 0x8880, RZ ;  /* 0x0000888061537816 */ /* 0x000fe200000000ff */
[C---:B------:R-:W-:Y:S01]  /*65b0*/  IMAD R23, R78.reuse, R23, RZ ;  /* 0x000000174e177224 */ /* 0x040fe200078e02ff */
[----:B------:R-:W-:Y:S01]  /*65c0*/  SHF.R.S32.HI R81, RZ, 0x18, R96 ;  /* 0x00000018ff517819 */ /* 0x000fe20000011460 */
[----:B------:R-:W-:Y:S01]  /*65d0*/  IMAD R18, R85, R82, R18 ;  /* 0x0000005255127224 */ /* 0x000fe200078e0212 */
[----:B------:R-:W-:Y:S01]  /*65e0*/  SHF.L.U32 R85, R97, 0x8, RZ ;  /* 0x0000000861557819 */ /* 0x000fe200000006ff */
[C---:B------:R-:W-:Y:S01]  /*65f0*/  IMAD R20, R78.reuse, R24, RZ ;  /* 0x000000184e147224 */ /* 0x040fe200078e02ff */
[----:B------:R-:W-:Y:S01]  /*6600*/  I2IP.S8.S32.SAT R95, R13, R12, R95 ;  /* 0x0000000c0d5f7239 */ /* 0x000fe2000000145f */
[----:B------:R-:W-:Y:S01]  /*6610*/  IMAD R21, R78, R25, RZ ;  /* 0x000000194e157224 */ /* 0x000fe200078e02ff */
[----:B------:R-:W-:Y:S01]  /*6620*/  SHF.R.S32.HI R85, RZ, 0x18, R85 ;  /* 0x00000018ff557819 */ /* 0x000fe20000011455 */
[----:B------:R-:W-:Y:S01]  /*6630*/  IMAD R23, R81, R82, R23 ;  /* 0x0000005251177224 */ /* 0x000fe200078e0217 */
[----:B------:R-:W-:Y:S01]  /*6640*/  PRMT R81, R98, 0x8880, RZ ;  /* 0x0000888062517816 */ /* 0x000fe200000000ff */
[----:B------:R-:W-:Y:S01]  /*6650*/  IMAD R22, R78, R26, RZ ;  /* 0x0000001a4e167224 */ /* 0x000fe200078e02ff */
[----:B------:R1:W-:Y:S01]  /*6660*/  STS.128 [R155+UR49+0x4200], R92 ;  /* 0x0042005c9b007988 */ /* 0x0003e20008000c31 */
[----:B------:R-:W-:Y:S01]  /*6670*/  IMAD R20, R83, R82, R20 ;  /* 0x0000005253147224 */ /* 0x000fe200078e0214 */
[----:B------:R-:W-:Y:S01]  /*6680*/  I2IP.S8.S32.SAT R100, R23, R18, RZ ;  /* 0x0000001217647239 */ /* 0x000fe200000014ff */
[----:B------:R-:W-:Y:S01]  /*6690*/  IMAD R21, R84, R82, R21 ;  /* 0x0000005254157224 */ /* 0x000fe200078e0215 */
[----:B------:R-:W-:Y:S01]  /*66a0*/  SHF.R.S32.HI R86, RZ, 0x18, R97 ;  /* 0x00000018ff567819 */ /* 0x000fe20000011461 */
[----:B------:R-:W-:Y:S01]  /*66b0*/  IMAD.U32 R83, R98, 0x10000, RZ ;  /* 0x0001000062537824 */ /* 0x000fe200078e00ff */
[----:B------:R-:W-:Y:S01]  /*66c0*/  I2IP.S8.S32.SAT R100, R17, R16, R100 ;  /* 0x0000001011647239 */ /* 0x000fe20000001464 */
[----:B------:R-:W-:Y:S01]  /*66d0*/  IMAD R27, R78, R27, RZ ;  /* 0x0000001b4e1b7224 */ /* 0x000fe200078e02ff */
[----:B------:R-:W-:Y:S01]  /*66e0*/  SHF.L.U32 R84, R99, 0x10, RZ ;  /* 0x0000001063547819 */ /* 0x000fe200000006ff */
[----:B------:R-:W-:Y:S01]  /*66f0*/  IMAD R22, R85, R82, R22 ;  /* 0x0000005255167224 */ /* 0x000fe200078e0216 */
[----:B------:R-:W-:Y:S01]  /*6700*/  SHF.L.U32 R85, R98, 0x8, RZ ;  /* 0x0000000862557819 */ /* 0x000fe200000006ff */
[C---:B------:R-:W-:Y:S01]  /*6710*/  IMAD R24, R78.reuse, R28, RZ ;  /* 0x0000001c4e187224 */ /* 0x040fe200078e02ff */
[----:B------:R-:W-:Y:S01]  /*6720*/  SHF.R.S32.HI R83, RZ, 0x18, R83 ;  /* 0x00000018ff537819 */ /* 0x000fe20000011453 */
[----:B------:R-:W-:Y:S01]  /*6730*/  IMAD R25, R78, R29, RZ ;  /* 0x0000001d4e197224 */ /* 0x000fe200078e02ff */
[----:B------:R-:W-:Y:S01]  /*6740*/  SHF.R.S32.HI R84, RZ, 0x18, R84 ;  /* 0x00000018ff547819 */ /* 0x000fe20000011454 */
[----:B------:R-:W-:Y:S01]  /*6750*/  IMAD R27, R86, R82, R27 ;  /* 0x00000052561b7224 */ /* 0x000fe200078e021b */
[----:B------:R-:W-:Y:S01]  /*6760*/  SHF.R.S32.HI R85, RZ, 0x18, R85 ;  /* 0x00000018ff557819 */ /* 0x000fe20000011455 */
[C---:B------:R-:W-:Y:S01]  /*6770*/  IMAD R26, R78.reuse, R30, RZ ;  /* 0x0000001e4e1a7224 */ /* 0x040fe200078e02ff */
[----:B------:R-:W-:Y:S01]  /*6780*/  SHF.R.S32.HI R86, RZ, 0x18, R99 ;  /* 0x00000018ff567819 */ /* 0x000fe20000011463 */
[----:B------:R-:W-:Y:S01]  /*6790*/  IMAD R24, R81, R82, R24 ;  /* 0x0000005251187224 */ /* 0x000fe200078e0218 */
[----:B------:R-:W-:Y:S01]  /*67a0*/  I2IP.S8.S32.SAT R101, R27, R22, RZ ;  /* 0x000000161b657239 */ /* 0x000fe200000014ff */
[----:B------:R-:W-:Y:S01]  /*67b0*/  IMAD R25, R83, R82, R25 ;  /* 0x0000005253197224 */ /* 0x000fe200078e0219 */
[----:B------:R-:W-:Y:S01]  /*67c0*/  SHF.R.S32.HI R81, RZ, 0x18, R98 ;  /* 0x00000018ff517819 */ /* 0x000fe20000011462 */
[C---:B------:R-:W-:Y:S01]  /*67d0*/  IMAD R31, R78.reuse, R31, RZ ;  /* 0x0000001f4e1f7224 */ /* 0x040fe200078e02ff */
[----:B------:R-:W-:Y:S01]  /*67e0*/  I2IP.S8.S32.SAT R101, R21, R20, R101 ;  /* 0x0000001415657239 */ /* 0x000fe20000001465 */
[----:B------:R-:W-:Y:S01]  /*67f0*/  IMAD R26, R85, R82, R26 ;  /* 0x00000052551a7224 */ /* 0x000fe200078e021a */
[C---:B------:R-:W-:Y:S01]  /*6800*/  PRMT R83, R99.reuse, 0x8880, RZ ;  /* 0x0000888063537816 */ /* 0x040fe200000000ff */
[C---:B------:R-:W-:Y:S01]  /*6810*/  IMAD R28, R78.reuse, R32, RZ ;  /* 0x000000204e1c7224 */ /* 0x040fe200078e02ff */
[----:B------:R-:W-:Y:S01]  /*6820*/  SHF.L.U32 R85, R99, 0x8, RZ ;  /* 0x0000000863557819 */ /* 0x000fe200000006ff */
[C---:B------:R-:W-:Y:S02]  /*6830*/  IMAD R29, R78.reuse, R33, RZ ;  /* 0x000000214e1d7224 */ /* 0x040fe400078e02ff */
[----:B------:R-:W-:Y:S01]  /*6840*/  IMAD R31, R81, R82, R31 ;  /* 0x00000052511f7224 */ /* 0x000fe200078e021f */
[----:B------:R-:W-:Y:S01]  /*6850*/  SHF.R.S32.HI R85, RZ, 0x18, R85 ;  /* 0x00000018ff557819 */ /* 0x000fe20000011455 */
[----:B------:R-:W-:Y:S01]  /*6860*/  IMAD R30, R78, R34, RZ ;  /* 0x000000224e1e7224 */ /* 0x000fe200078e02ff */
[----:B------:R-:W-:Y:S01]  /*6870*/  PRMT R81, R104, 0x8880, RZ ;  /* 0x0000888068517816 */ /* 0x000fe200000000ff */
[----:B------:R-:W-:Y:S01]  /*6880*/  IMAD R28, R83, R82, R28 ;  /* 0x00000052531c7224 */ /* 0x000fe200078e021c */
[----:B------:R-:W-:Y:S01]  /*6890*/  I2IP.S8.S32.SAT R102, R31, R26, RZ ;  /* 0x0000001a1f667239 */ /* 0x000fe200000014ff */
[----:B------:R-:W-:Y:S01]  /*68a0*/  IMAD R29, R84, R82, R29 ;  /* 0x00000052541d7224 */ /* 0x000fe200078e021d */
[----:B------:R-:W-:Y:S01]  /*68b0*/  SHF.L.U32 R83, R104, 0x10, RZ ;  /* 0x0000001068537819 */ /* 0x000fe200000006ff */
[----:B------:R-:W-:Y:S01]  /*68c0*/  IMAD R35, R78, R35, RZ ;  /* 0x000000234e237224 */ /* 0x000fe200078e02ff */
[----:B------:R-:W-:Y:S01]  /*68d0*/  I2IP.S8.S32.SAT R102, R25, R24, R102 ;  /* 0x0000001819667239 */ /* 0x000fe20000001466 */
[----:B------:R-:W-:Y:S01]  /*68e0*/  IMAD R30, R85, R82, R30 ;  /* 0x00000052551e7224 */ /* 0x000fe200078e021e */
[----:B------:R-:W-:Y:S01]  /*68f0*/  SHF.L.U32 R85, R104, 0x8, RZ ;  /* 0x0000000868557819 */ /* 0x000fe200000006ff */
[C---:B------:R-:W-:Y:S01]  /*6900*/  IMAD R32, R78.reuse, R36, RZ ;  /* 0x000000244e207224 */ /* 0x040fe200078e02ff */
[----:B------:R-:W-:Y:S01]  /*6910*/  SHF.R.S32.HI R83, RZ, 0x18, R83 ;  /* 0x00000018ff537819 */ /* 0x000fe20000011453 */
[----:B------:R-:W-:Y:S01]  /*6920*/  IMAD R33, R78, R37, RZ ;  /* 0x000000254e217224 */ /* 0x000fe200078e02ff */
[----:B------:R-:W-:Y:S01]  /*6930*/  SHF.R.S32.HI R85, RZ, 0x18, R85 ;  /* 0x00000018ff557819 */ /* 0x000fe20000011455 */
[----:B------:R-:W-:Y:S01]  /*6940*/  IMAD R35, R86, R82, R35 ;  /* 0x0000005256237224 */ /* 0x000fe200078e0223 */
[----:B------:R-:W-:Y:S01]  /*6950*/  PRMT R84, R105, 0x8880, RZ ;  /* 0x0000888069547816 */ /* 0x000fe200000000ff */
[----:B------:R-:W-:Y:S01]  /*6960*/  IMAD R34, R78, R38, RZ ;  /* 0x000000264e227224 */ /* 0x000fe200078e02ff */
[----:B------:R-:W-:Y:S01]  /*6970*/  SHF.L.U32 R86, R108, 0x10, RZ ;  /* 0x000000106c567819 */ /* 0x000fe200000006ff */
[----:B------:R-:W-:Y:S01]  /*6980*/  IMAD R32, R81, R82, R32 ;  /* 0x0000005251207224 */ /* 0x000fe200078e0220 */
[----:B------:R-:W-:Y:S01]  /*6990*/  SHF.R.S32.HI R81, RZ, 0x18, R104 ;  /* 0x00000018ff517819 */ /* 0x000fe20000011468 */
[C---:B------:R-:W-:Y:S01]  /*69a0*/  IMAD R39, R78.reuse, R39, RZ ;  /* 0x000000274e277224 */ /* 0x040fe200078e02ff */
[----:B------:R-:W-:Y:S01]  /*69b0*/  I2IP.S8.S32.SAT R103, R35, R30, RZ ;  /* 0x0000001e23677239 */ /* 0x000fe200000014ff */
[-C--:B------:R-:W-:Y:S02]  /*69c0*/  IMAD R33, R83, R82.reuse, R33 ;  /* 0x0000005253217224 */ /* 0x080fe400078e0221 */
[----:B------:R-:W-:Y:S01]  /*69d0*/  IMAD R34, R85, R82, R34 ;  /* 0x0000005255227224 */ /* 0x000fe200078e0222 */
[----:B------:R-:W-:Y:S01]  /*69e0*/  I2IP.S8.S32.SAT R103, R29, R28, R103 ;  /* 0x0000001c1d677239 */ /* 0x000fe20000001467 */
[C---:B------:R-:W-:Y:S01]  /*69f0*/  IMAD.U32 R83, R105.reuse, 0x10000, RZ ;  /* 0x0001000069537824 */ /* 0x040fe200078e00ff */
[----:B------:R-:W-:Y:S01]  /*6a00*/  SHF.L.U32 R85, R105, 0x8, RZ ;  /* 0x0000000869557819 */ /* 0x000fe200000006ff */
[----:B------:R-:W-:Y:S01]  /*6a10*/  IMAD R39, R81, R82, R39 ;  /* 0x0000005251277224 */ /* 0x000fe200078e0227 */
[----:B------:R-:W-:Y:S01]  /*6a20*/  MOV R81, R84 ;  /* 0x0000005400517202 */ /* 0x000fe20000000f00 */
[C---:B------:R-:W-:Y:S01]  /*6a30*/  IMAD R36, R78.reuse, R40, RZ ;  /* 0x000000284e247224 */ /* 0x040fe200078e02ff */
[----:B------:R-:W-:Y:S01]  /*6a40*/  SHF.R.S32.HI R83, RZ, 0x18, R83 ;  /* 0x00000018ff537819 */ /* 0x000fe20000011453 */
[C---:B------:R-:W-:Y:S01]  /*6a50*/  IMAD R37, R78.reuse, R41, RZ ;  /* 0x000000294e257224 */ /* 0x040fe200078e02ff */
[----:B------:R-:W-:Y:S01]  /*6a60*/  SHF.R.S32.HI R85, RZ, 0x18, R85 ;  /* 0x00000018ff557819 */ /* 0x000fe20000011455 */
[C---:B------:R-:W-:Y:S01]  /*6a70*/  IMAD R38, R78.reuse, R42, RZ ;  /* 0x0000002a4e267224 */ /* 0x040fe200078e02ff */
[----:B------:R1:W-:Y:S01]  /*6a80*/  STS.128 [R175+0x4200], R100 ;  /* 0x00420064af007388 */ /* 0x0003e20000000c00 */
[----:B------:R-:W-:Y:S01]  /*6a90*/  IMAD R36, R81, R82, R36 ;  /* 0x0000005251247224 */ /* 0x000fe200078e0224 */
[----:B------:R-:W-:Y:S01]  /*6aa0*/  I2IP.S8.S32.SAT R112, R39, R34, RZ ;  /* 0x0000002227707239 */ /* 0x000fe200000014ff */
[-C--:B------:R-:W-:Y:S01]  /*6ab0*/  IMAD R37, R83, R82.reuse, R37 ;  /* 0x0000005253257224 */ /* 0x080fe200078e0225 */
[----:B------:R-:W-:Y:S01]  /*6ac0*/  SHF.R.S32.HI R84, RZ, 0x18, R105 ;  /* 0x00000018ff547819 */ /* 0x000fe20000011469 */
[----:B------:R-:W-:Y:S01]  /*6ad0*/  IMAD R43, R78, R43, RZ ;  /* 0x0000002b4e2b7224 */ /* 0x000fe200078e02ff */
[C---:B------:R-:W-:Y:S01]  /*6ae0*/  SHF.L.U32 R83, R106.reuse, 0x10, RZ ;  /* 0x000000106a537819 */ /* 0x040fe200000006ff */
[----:B------:R-:W-:Y:S01]  /*6af0*/  IMAD R38, R85, R82, R38 ;  /* 0x0000005255267224 */ /* 0x000fe200078e0226 */
[----:B------:R-:W-:Y:S01]  /*6b00*/  PRMT R81, R106, 0x8880, RZ ;  /* 0x000088806a517816 */ /* 0x000fe200000000ff */
[----:B------:R-:W-:Y:S01]  /*6b10*/  IMAD R40, R78, R44, RZ ;  /* 0x0000002c4e287224 */ /* 0x000fe200078e02ff */
[----:B------:R-:W-:Y:S01]  /*6b20*/  SHF.L.U32 R85, R106, 0x8, RZ ;  /* 0x000000086a557819 */ /* 0x000fe200000006ff */
[----:B------:R-:W-:Y:S01]  /*6b30*/  IMAD R41, R78, R45, RZ ;  /* 0x0000002d4e297224 */ /* 0x000fe200078e02ff */
[----:B------:R-:W-:Y:S01]  /*6b40*/  SHF.R.S32.HI R83, RZ, 0x18, R83 ;  /* 0x00000018ff537819 */ /* 0x000fe20000011453 */
[----:B------:R-:W-:Y:S01]  /*6b50*/  IMAD R43, R84, R82, R43 ;  /* 0x00000052542b7224 */ /* 0x000fe200078e022b */
[----:B------:R-:W-:Y:S01]  /*6b60*/  SHF.R.S32.HI R85, RZ, 0x18, R85 ;  /* 0x00000018ff557819 */ /* 0x000fe20000011455 */
[C---:B------:R-:W-:Y:S01]  /*6b70*/  IMAD R42, R78.reuse, R46, RZ ;  /* 0x0000002e4e2a7224 */ /* 0x040fe200078e02ff */
[----:B------:R-:W-:Y:S01]  /*6b80*/  I2IP.S8.S32.SAT R112, R33, R32, R112 ;  /* 0x0000002021707239 */ /* 0x000fe20000001470 */
[----:B------:R-:W-:Y:S01]  /*6b90*/  IMAD R40, R81, R82, R40 ;  /* 0x0000005251287224 */ /* 0x000fe200078e0228 */
[----:B------:R-:W-:Y:S01]  /*6ba0*/  SHF.R.S32.HI R84, RZ, 0x18, R106 ;  /* 0x00000018ff547819 */ /* 0x000fe2000001146a */
[----:B------:R-:W-:Y:S01]  /*6bb0*/  IMAD R47, R78, R47, RZ ;  /* 0x0000002f4e2f7224 */ /* 0x000fe200078e02ff */
[----:B------:R-:W-:Y:S01]  /*6bc0*/  I2IP.S8.S32.SAT R113, R43, R38, RZ ;  /* 0x000000262b717239 */ /* 0x000fe200000014ff */
[-C--:B------:R-:W-:Y:S01]  /*6bd0*/  IMAD R41, R83, R82.reuse, R41 ;  /* 0x0000005253297224 */ /* 0x080fe200078e0229 */
[----:B------:R-:W-:Y:S01]  /*6be0*/  PRMT R81, R107, 0x8880, RZ ;  /* 0x000088806b517816 */ /* 0x000fe200000000ff */
[-C--:B------:R-:W-:Y:S01]  /*6bf0*/  IMAD R42, R85, R82.reuse, R42 ;  /* 0x00000052552a7224 */ /* 0x080fe200078e022a */
[----:B------:R-:W-:Y:S01]  /*6c00*/  SHF.L.U32 R83, R107, 0x10, RZ ;  /* 0x000000106b537819 */ /* 0x000fe200000006ff */
[----:B------:R-:W-:Y:S01]  /*6c10*/  IMAD R47, R84, R82, R47 ;  /* 0x00000052542f7224 */ /* 0x000fe200078e022f */
[----:B------:R-:W-:Y:S01]  /*6c20*/  I2IP.S8.S32.SAT R113, R37, R36, R113 ;  /* 0x0000002425717239 */ /* 0x000fe20000001471 */
[C---:B------:R-:W-:Y:S01]  /*6c30*/  IMAD R44, R78.reuse, R48, RZ ;  /* 0x000000304e2c7224 */ /* 0x040fe200078e02ff */
[----:B------:R-:W-:Y:S01]  /*6c40*/  SHF.R.S32.HI R83, RZ, 0x18, R83 ;  /* 0x00000018ff537819 */ /* 0x000fe20000011453 */
[----:B------:R-:W-:Y:S01]  /*6c50*/  IMAD.SHL.U32 R84, R107, 0x100, RZ ;  /* 0x000001006b547824 */ /* 0x000fe200078e00ff */
[----:B------:R-:W-:Y:S01]  /*6c60*/  I2IP.S8.S32.SAT R114, R47, R42, RZ ;  /* 0x0000002a2f727239 */ /* 0x000fe200000014ff */
[----:B------:R-:W-:Y:S01]  /*6c70*/  IMAD R45, R78, R49, RZ ;  /* 0x000000314e2d7224 */ /* 0x000fe200078e02ff */
[----:B------:R-:W-:Y:S01]  /*6c80*/  PRMT R85, R108, 0x8880, RZ ;  /* 0x000088806c557816 */ /* 0x000fe200000000ff */
[----:B------:R-:W-:Y:S01]  /*6c90*/  IMAD R44, R81, R82, R44 ;  /* 0x00000052512c7224 */ /* 0x000fe200078e022c */
[----:B------:R-:W-:Y:S01]  /*6ca0*/  SHF.R.S32.HI R81, RZ, 0x18, R84 ;  /* 0x00000018ff517819 */ /* 0x000fe20000011454 */
[C---:B------:R-:W-:Y:S01]  /*6cb0*/  IMAD R46, R78.reuse, R50, RZ ;  /* 0x000000324e2e7224 */ /* 0x040fe200078e02ff */
[----:B------:R-:W-:Y:S01]  /*6cc0*/  I2IP.S8.S32.SAT R114, R41, R40, R114 ;  /* 0x0000002829727239 */ /* 0x000fe20000001472 */
[----:B------:R-:W-:Y:S01]  /*6cd0*/  IMAD R45, R83, R82, R45 ;  /* 0x00000052532d7224 */ /* 0x000fe200078e022d */
[----:B------:R-:W-:Y:S01]  /*6ce0*/  SHF.R.S32.HI R83, RZ, 0x18, R107 ;  /* 0x00000018ff537819 */ /* 0x000fe2000001146b */
[----:B------:R-:W-:Y:S01]  /*6cf0*/  IMAD R51, R78, R51, RZ ;  /* 0x000000334e337224 */ /* 0x000fe200078e02ff */
[----:B------:R-:W-:Y:S01]  /*6d00*/  SHF.L.U32 R84, R108, 0x8, RZ ;  /* 0x000000086c547819 */ /* 0x000fe200000006ff */
[C---:B------:R-:W-:Y:S02]  /*6d10*/  IMAD R48, R78.reuse, R52, RZ ;  /* 0x000000344e307224 */ /* 0x040fe400078e02ff */
[-C--:B------:R-:W-:Y:S01]  /*6d20*/  IMAD R46, R81, R82.reuse, R46 ;  /* 0x00000052512e7224 */ /* 0x080fe200078e022e */
[----:B------:R-:W-:Y:S01]  /*6d30*/  SHF.R.S32.HI R81, RZ, 0x18, R86 ;  /* 0x00000018ff517819 */ /* 0x000fe20000011456 */
[C---:B------:R-:W-:Y:S01]  /*6d40*/  IMAD R49, R78.reuse, R53, RZ ;  /* 0x000000354e317224 */ /* 0x040fe200078e02ff */
[----:B------:R-:W-:Y:S01]  /*6d50*/  SHF.R.S32.HI R86, RZ, 0x18, R111 ;  /* 0x00000018ff567819 */ /* 0x000fe2000001146f */
[----:B------:R-:W-:Y:S01]  /*6d60*/  IMAD R51, R83, R82, R51 ;  /* 0x0000005253337224 */ /* 0x000fe200078e0233 */
[----:B------:R-:W-:Y:S01]  /*6d70*/  SHF.R.S32.HI R83, RZ, 0x18, R84 ;  /* 0x00000018ff537819 */ /* 0x000fe20000011454 */
[C---:B------:R-:W-:Y:S01]  /*6d80*/  IMAD R50, R78.reuse, R54, RZ ;  /* 0x000000364e327224 */ /* 0x040fe200078e02ff */
[----:B------:R-:W-:Y:S01]  /*6d90*/  SHF.R.S32.HI R84, RZ, 0x18, R108 ;  /* 0x00000018ff547819 */ /* 0x000fe2000001146c */
[----:B------:R-:W-:Y:S01]  /*6da0*/  IMAD R48, R85, R82, R48 ;  /* 0x0000005255307224 */ /* 0x000fe200078e0230 */
[----:B------:R-:W-:Y:S01]  /*6db0*/  I2IP.S8.S32.SAT R115, R51, R46, RZ ;  /* 0x0000002e33737239 */ /* 0x000fe200000014ff */
[C---:B------:R-:W-:Y:S01]  /*6dc0*/  IMAD R55, R78.reuse, R55, RZ ;  /* 0x000000374e377224 */ /* 0x040fe200078e02ff */
[----:B------:R-:W-:Y:S01]  /*6dd0*/  SHF.L.U32 R85, R109, 0x10, RZ ;  /* 0x000000106d557819 */ /* 0x000fe200000006ff */
[----:B------:R-:W-:Y:S01]  /*6de0*/  IMAD R49, R81, R82, R49 ;  /* 0x0000005251317224 */ /* 0x000fe200078e0231 */
[----:B------:R-:W-:Y:S01]  /*6df0*/  PRMT R81, R109, 0x8880, RZ ;  /* 0x000088806d517816 */ /* 0x000fe200000000ff */
[----:B------:R-:W-:Y:S01]  /*6e00*/  IMAD R52, R78, R56, RZ ;  /* 0x000000384e347224 */ /* 0x000fe200078e02ff */
[----:B------:R-:W-:Y:S01]  /*6e10*/  I2IP.S8.S32.SAT R115, R45, R44, R115 ;  /* 0x0000002c2d737239 */ /* 0x000fe20000001473 */
[-C--:B------:R-:W-:Y:S01]  /*6e20*/  IMAD R50, R83, R82.reuse, R50 ;  /* 0x0000005253327224 */ /* 0x080fe200078e0232 */
[----:B------:R-:W-:Y:S01]  /*6e30*/  SHF.R.S32.HI R83, RZ, 0x18, R85 ;  /* 0x00000018ff537819 */ /* 0x000fe20000011455 */
[-C--:B------:R-:W-:Y:S01]  /*6e40*/  IMAD R55, R84, R82.reuse, R55 ;  /* 0x0000005254377224 */ /* 0x080fe200078e0237 */
[----:B------:R-:W-:Y:S01]  /*6e50*/  PRMT R85, R110, 0x8880, RZ ;  /* 0x000088806e557816 */ /* 0x000fe200000000ff */
[----:B------:R-:W-:Y:S01]  /*6e60*/  IMAD R52, R81, R82, R52 ;  /* 0x0000005251347224 */ /* 0x000fe200078e0234 */
[----:B------:R-:W-:Y:S01]  /*6e70*/  SHF.L.U32 R81, R109, 0x8, RZ ;  /* 0x000000086d517819 */ /* 0x000fe200000006ff */
[C---:B------:R-:W-:Y:S01]  /*6e80*/  IMAD R53, R78.reuse, R57, RZ ;  /* 0x000000394e357224 */ /* 0x040fe200078e02ff */
[----:B------:R1:W-:Y:S01]  /*6e90*/  STS.128 [R174+0x4200], R112 ;  /* 0x00420070ae007388 */ /* 0x0003e20000000c00 */
[----:B------:R-:W-:Y:S01]  /*6ea0*/  IMAD R54, R78, R58, RZ ;  /* 0x0000003a4e367224 */ /* 0x000fe200078e02ff */
[----:B------:R-:W-:Y:S01]  /*6eb0*/  SHF.R.S32.HI R81, RZ, 0x18, R81 ;  /* 0x00000018ff517819 */ /* 0x000fe20000011451 */
[----:B------:R-:W-:Y:S01]  /*6ec0*/  IMAD R53, R83, R82, R53 ;  /* 0x0000005253357224 */ /* 0x000fe200078e0235 */
[----:B------:R-:W-:Y:S01]  /*6ed0*/  SHF.L.U32 R84, R110, 0x10, RZ ;  /* 0x000000106e547819 */ /* 0x000fe200000006ff */
[C---:B------:R-:W-:Y:S01]  /*6ee0*/  IMAD R59, R78.reuse, R59, RZ ;  /* 0x0000003b4e3b7224 */ /* 0x040fe200078e02ff */
[----:B------:R-:W-:Y:S01]  /*6ef0*/  SHF.R.S32.HI R83, RZ, 0x18, R109 ;  /* 0x00000018ff537819 */ /* 0x000fe2000001146d */
[C---:B------:R-:W-:Y:S01]  /*6f00*/  IMAD R56, R78.reuse, R60, RZ ;  /* 0x0000003c4e387224 */ /* 0x040fe200078e02ff */
[----:B------:R-:W-:Y:S01]  /*6f10*/  I2IP.S8.S32.SAT R120, R55, R50, RZ ;  /* 0x0000003237787239 */ /* 0x000fe200000014ff */
[----:B------:R-:W-:Y:S01]  /*6f20*/  IMAD R54, R81, R82, R54 ;  /* 0x0000005251367224 */ /* 0x000fe200078e0236 */
[----:B------:R-:W-:Y:S01]  /*6f30*/  SHF.R.S32.HI R84, RZ, 0x18, R84 ;  /* 0x00000018ff547819 */ /* 0x000fe20000011454 */
[----:B------:R-:W-:Y:S01]  /*6f40*/  IMAD R57, R78, R61, RZ ;  /* 0x0000003d4e397224 */ /* 0x000fe200078e02ff */
[----:B------:R-:W-:Y:S01]  /*6f50*/  I2IP.S8.S32.SAT R120, R49, R48, R120 ;  /* 0x0000003031787239 */ /* 0x000fe20000001478 */
[-C--:B------:R-:W-:Y:S01]  /*6f60*/  IMAD R59, R83, R82.reuse, R59 ;  /* 0x00000052533b7224 */ /* 0x080fe200078e023b */
[----:B------:R-:W-:Y:S01]  /*6f70*/  PRMT R83, R111, 0x8880, RZ ;  /* 0x000088806f537816 */ /* 0x000fe200000000ff */
[-C--:B------:R-:W-:Y:S01]  /*6f80*/  IMAD R56, R85, R82.reuse, R56 ;  /* 0x0000005255387224 */ /* 0x080fe200078e0238 */
[----:B------:R-:W-:Y:S01]  /*6f90*/  SHF.R.S32.HI R81, RZ, 0x18, R110 ;  /* 0x00000018ff517819 */ /* 0x000fe2000001146e */
[----:B------:R-:W-:Y:S01]  /*6fa0*/  IMAD R57, R84, R82, R57 ;  /* 0x0000005254397224 */ /* 0x000fe200078e0239 */
[----:B------:R-:W-:Y:S01]  /*6fb0*/  I2IP.S8.S32.SAT R121, R59, R54, RZ ;  /* 0x000000363b797239 */ /* 0x000fe200000014ff */
[C---:B------:R-:W-:Y:S01]  /*6fc0*/  IMAD R58, R78.reuse, R62, RZ ;  /* 0x0000003e4e3a7224 */ /* 0x040fe200078e02ff */
[C---:B------:R-:W-:Y:S01]  /*6fd0*/  SHF.L.U32 R85, R111.reuse, 0x8, RZ ;  /* 0x000000086f557819 */ /* 0x040fe200000006ff */
[----:B------:R-:W-:Y:S01]  /*6fe0*/  IMAD.U32 R84, R111, 0x10000, RZ ;  /* 0x000100006f547824 */ /* 0x000fe200078e00ff */
[----:B------:R-:W-:Y:S01]  /*6ff0*/  I2IP.S8.S32.SAT R121, R53, R52, R121 ;  /* 0x0000003435797239 */ /* 0x000fe20000001479 */
[C---:B------:R-:W-:Y:S01]  /*7000*/  IMAD R63, R78.reuse, R63, RZ ;  /* 0x0000003f4e3f7224 */ /* 0x040fe200078e02ff */
[----:B------:R-:W-:Y:S01]  /*7010*/  SHF.R.S32.HI R85, RZ, 0x18, R85 ;  /* 0x00000018ff557819 */ /* 0x000fe20000011455 */
[C---:B------:R-:W-:Y:S01]  /*7020*/  IMAD R60, R78.reuse, R64, RZ ;  /* 0x000000404e3c7224 */ /* 0x040fe200078e02ff */
[----:B------:R-:W-:Y:S01]  /*7030*/  SHF.R.S32.HI R84, RZ, 0x18, R84 ;  /* 0x00000018ff547819 */ /* 0x000fe20000011454 */
[-C--:B------:R-:W-:Y:S02]  /*7040*/  IMAD R58, R87, R82.reuse, R58 ;  /* 0x00000052573a7224 */ /* 0x080fe400078e023a */
[C---:B------:R-:W-:Y:S02]  /*7050*/  IMAD R61, R78.reuse, R65, RZ ;  /* 0x000000414e3d7224 */ /* 0x040fe400078e02ff */
[-C--:B------:R-:W-:Y:S02]  /*7060*/  IMAD R63, R81, R82.reuse, R63 ;  /* 0x00000052513f7224 */ /* 0x080fe400078e023f */
[----:B------:R-:W-:Y:S02]  /*7070*/  IMAD R60, R83, R82, R60 ;  /* 0x00000052533c7224 */ /* 0x000fe400078e023c */
[----:B------:R-:W-:Y:S01]  /*7080*/  IMAD R62, R78, R66, RZ ;  /* 0x000000424e3e7224 */ /* 0x000fe200078e02ff */
[----:B------:R-:W-:Y:S01]  /*7090*/  I2IP.S8.S32.SAT R122, R63, R58, RZ ;  /* 0x0000003a3f7a7239 */ /* 0x000fe200000014ff */
[----:B------:R-:W-:Y:S02]  /*70a0*/  IMAD R61, R84, R82, R61 ;  /* 0x00000052543d7224 */ /* 0x000fe400078e023d */
[----:B------:R-:W-:Y:S01]  /*70b0*/  IMAD R67, R78, R67, RZ ;  /* 0x000000434e437224 */ /* 0x000fe200078e02ff */
[----:B------:R-:W-:Y:S01]  /*70c0*/  I2IP.S8.S32.SAT R122, R57, R56, R122 ;  /* 0x00000038397a7239 */ /* 0x000fe2000000147a */
[-C--:B------:R-:W-:Y:S02]  /*70d0*/  IMAD R62, R85, R82.reuse, R62 ;  /* 0x00000052553e7224 */ /* 0x080fe400078e023e */
[----:B------:R-:W-:Y:S05]  /*70e0*/  IMAD R67, R86, R82, R67 ;  /* 0x0000005256437224 */ /* 0x000fea00078e0243 */
[----:B------:R-:W-:Y:S04]  /*70f0*/  I2IP.S8.S32.SAT R123, R67, R62, RZ ;  /* 0x0000003e437b7239 */ /* 0x000fe800000014ff */
[----:B------:R-:W-:Y:S05]  /*7100*/  I2IP.S8.S32.SAT R123, R61, R60, R123 ;  /* 0x0000003c3d7b7239 */ /* 0x000fea000000147b */
[----:B------:R1:W-:Y:S01]  /*7110*/  STS.128 [R173+0x4200], R120 ;  /* 0x00420078ad007388 */ /* 0x0003e20000000c00 */
[----:B------:R-:W-:Y:S01]  /*7120*/  @!PT LDS RZ, [RZ] ;  /* 0x00000000fffff984 */ /* 0x000fe20000000800 */
[----:B------:R-:W-:Y:S01]  /*7130*/  @!PT LDS RZ, [RZ] ;  /* 0x00000000fffff984 */ /* 0x000fe20000000800 */
[----:B------:R-:W-:Y:S01]  /*7140*/  @!PT LDS RZ, [RZ] ;  /* 0x00000000fffff984 */ /* 0x000fe20000000800 */
[----:B------:R-:W-:Y:S01]  /*7150*/  @!PT LDS RZ, [RZ] ;  /* 0x00000000fffff984 */ /* 0x000fe20000000800 */
[----:B------:R2:W-:Y:S07]  /*7160*/  MEMBAR.ALL.CTA ;  /* 0x0000000000007992 */ /* 0x0005ee0000008000 */
[----:B--2---:R-:W2:Y:S02]  /*7170*/  FENCE.VIEW.ASYNC.S ;  /* 0x00000000000073c6 */ /* 0x004ea40000000000 */
[----:B--2---:R-:W-:Y:S06]  /*7180*/  BAR.SYNC.DEFER_BLOCKING 0x1, 0x80 ;  /* 0x0042000000007b1d */ /* 0x004fec0000010000 */
[----:B------:R-:W-:Y:S05]  /*7190*/  @P0 BRA `(.L_x_113) ;  /* 0x0000000000280947 */ /* 0x000fea0003800000 */
[----:B------:R-:W-:Y:S02]  /*71a0*/  UIADD3 UR4, UPT, UPT, UR49, 0x4200, URZ ;  /* 0x0000420031047890 */ /* 0x000fe4000fffe0ff */
[----:B------:R-:W-:Y:S01]  /*71b0*/  UIADD3 UR6, UP0, UPT, UR52, 0x680, URZ ;  /* 0x0000068034067890 */ /* 0x000fe2000ff1e0ff */
[----:B------:R-:W-:Y:S03]  /*71c0*/  UMOV UR43, UR36 ;  /* 0x00000024002b7c82 */ /* 0x000fe60008000000 */
[----:B------:R-:W-:Y:S01]  /*71d0*/  MOV R168, UR4 ;  /* 0x0000000400a87c02 */ /* 0x000fe20008000f00 */
[----:B------:R-:W-:Y:S03]  /*71e0*/  UIADD3.X UR7, UPT, UPT, URZ, UR53, URZ, UP0, !UPT ;  /* 0x00000035ff077290 */ /* 0x000fe600087fe4ff */
[----:B------:R-:W-:Y:S11]  /*71f0*/  R2UR UR40, R168 ;  /* 0x00000000a82872ca */ /* 0x000ff600000e0000 */
[----:B------:R-:W-:Y:S02]  /*7200*/  @!UPT UIADD3 URZ, UPT, UPT, URZ, URZ, URZ ;  /* 0x000000fffffff290 */ /* 0x000fe4000fffe0ff */
[----:B------:R2:W-:Y:S01]  /*7210*/  UTMASTG.3D [UR40], [UR6] ;  /* 0x00000028060073b5 */ /* 0x0005e20008010000 */
[----:B------:R0:W-:Y:S01]  /*7220*/  UTMACMDFLUSH ;  /* 0x00000000000079b7 */ /* 0x0001e20000000000 */
[----:B--2---:R-:W-:Y:S04]  /*7230*/  DEPBAR.LE SB0, 0x1 ;  /* 0x000080400000791a */ /* 0x004fe80000000000 */
.L_x_113:
[----:B------:R-:W-:Y:S05]  /*7240*/  BSYNC.RECONVERGENT B0 ;  /* 0x0000000000007941 */ /* 0x000fea0003800200 */
.L_x_112:
[----:B------:R-:W-:Y:S06]  /*7250*/  BAR.SYNC.DEFER_BLOCKING 0x1, 0x80 ;  /* 0x0042000000007b1d */ /* 0x000fec0000010000 */
[----:B------:R-:W2:Y:S01]  /*7260*/  @P6 SYNCS.PHASECHK.TRANS64.TRYWAIT P0, [R124+URZ+0x40], R125 ;  /* 0x0000407d7c0065a7 */ /* 0x000ea200080011ff */
[----:B------:R-:W-:Y:S01]  /*7270*/  BSSY B1, `(.L_x_114) ;  /* 0x0000023000017945 */ /* 0x000fe20003800000 */
[----:B--2---:R-:W-:Y:S03]  /*7280*/  @P6 SEL R116, RZ, 0x1, !P0 ;  /* 0x00000001ff746807 */ /* 0x004fe60004000000 */
[----:B------:R-:W-:Y:S05]  /*7290*/  @!P6 BRA `(.L_x_115) ;  /* 0x000000000080e947 */ /* 0x000fea0003800000 */
[----:B------:R-:W-:Y:S01]  /*72a0*/  ISETP.NE.AND P1, PT, R117, RZ, PT ;  /* 0x000000ff7500720c */ /* 0x000fe20003f25270 */
[----:B------:R-:W-:Y:S01]  /*72b0*/  BSSY B0, `(.L_x_116) ;  /* 0x000000a000007945 */ /* 0x000fe20003800000 */
[----:B------:R-:W-:Y:S11]  /*72c0*/  ISETP.NE.AND P0, PT, R116, RZ, PT ;  /* 0x000000ff7400720c */ /* 0x000ff60003f05270 */
[----:B------:R-:W-:Y:S04]  /*72d0*/  @P1 IMAD R119, R162, 0x2000, R119 ;  /* 0x00002000a2771824 */ /* 0x000fe800078e0277 */
[--C-:B------:R-:W-:Y:S01]  /*72e0*/  @P1 IMAD.IADD R118, R118, 0x1, R119.reuse ;  /* 0x0000000176761824 */ /* 0x100fe200078e0277 */
[----:B------:R-:W-:Y:S01]  /*72f0*/  @P1 IADD3 R2, PT, PT, R167, R119, RZ ;  /* 0x00000077a7021210 */ /* 0x000fe20007ffe0ff */
[----:B------:R-:W-:Y:S01]  /*7300*/  @P1 IMAD.IADD R0, R166, 0x1, R119 ;  /* 0x00000001a6001824 */ /* 0x000fe200078e0277 */
[----:B------:R-:W-:Y:S06]  /*7310*/  @P0 BRA `(.L_x_117) ;  /* 0x00000000000c0947 */ /* 0x000fec0003800000 */
[----:B------:R-:W-:Y:S04]  /*7320*/  SHF.L.U32 R3, R161, 0x1f, RZ ;  /* 0x0000001fa1037819 */ /* 0x000fe800000006ff */
[----:B------:R-:W2:Y:S02]  /*7330*/  SYNCS.PHASECHK.TRANS64.TRYWAIT P0, [R124+URZ+0x40], R3 ;  /* 0x000040037c0075a7 */ /* 0x000ea400080011ff */
[----:B--2---:R-:W-:Y:S05]  /*7340*/  @!P0 BRA `(.L_x_118) ;  /* 0x0000002000408947 */ /* 0x004fea0003800000 */
.L_x_117:
[----:B------:R-:W-:Y:S05]  /*7350*/  BSYNC B0 ;  /* 0x0000000000007941 */ /* 0x000fea0003800000 */
.L_x_116:
[----:B------:R-:W-:Y:S01]  /*7360*/  ISETP.NE.AND P0, PT, R117, RZ, PT ;  /* 0x000000ff7500720c */ /* 0x000fe20003f05270 */
[----:B--2---:R-:W-:Y:S02]  /*7370*/  VIADD R124, R124, 0x50 ;  /* 0x000000507c7c7836 */ /* 0x004fe40000000000 */
[----:B------:R-:W-:Y:S02]  /*7380*/  IMAD.U32 R3, RZ, RZ, UR37 ;  /* 0x00000025ff037e24 */ /* 0x000fe4000f8e00ff */
[----:B------:R-:W-:Y:S03]  /*7390*/  VIADD R162, R162, 0x1 ;  /* 0x00000001a2a27836 */ /* 0x000fe60000000000 */
[----:B------:R-:W-:Y:S05]  /*73a0*/  PRMT R3, R3, 0x654, R124 ;  /* 0x0000065403037816 */ /* 0x000fea000000007c */
[----:B------:R2:W3:Y:S04]  /*73b0*/  @P0 LDS.128 R88, [R119+0x200] ;  /* 0x0002000077580984 */ /* 0x0004e80000000c00 */
[----:B------:R2:W4:Y:S04]  /*73c0*/  @P0 LDS.128 R96, [R2+0x200] ;  /* 0x0002000002600984 */ /* 0x0005280000000c00 */
        /* <DEDUP_REMOVED lines=9> */
[----:B------:R-:W-:Y:S02]  /*7460*/  SEL R4, RZ, 0x1, P0 ;  /* 0x00000001ff047807 */ /* 0x000fe40000000000 */
[----:B------:R-:W-:Y:S02]  /*7470*/  SEL R162, R162, RZ, P0 ;  /* 0x000000ffa2a27207 */ /* 0x000fe40000000000 */
[----:B------:R-:W-:Y:S01]  /*7480*/  LOP3.LUT R161, R161, R4, RZ, 0x3c, !PT ;  /* 0x00000004a1a17212 */ /* 0x000fe200078e3cff */
[----:B-----5:R2:W-:Y:S06]  /*7490*/  SYNCS.ARRIVE.TRANS64.RED.A1T0 RZ, [R3+URZ], RZ ;  /* 0x000000ff03ff79a7 */ /* 0x0205ec00081004ff */
.L_x_115:
[----:B------:R-:W-:Y:S05]  /*74a0*/  BSYNC B1 ;  /* 0x0000000000017941 */ /* 0x000fea0003800000 */
.L_x_114:
[----:B--2---:R-:W-:Y:S05]  /*74b0*/  VIADD R3, R80, 0x40 ;  /* 0x0000004050037836 */ /* 0x004fea0000000000 */
[----:B------:R-:W-:Y:S04]  /*74c0*/  SHF.R.U32.HI R3, RZ, 0x15, R3 ;  /* 0x00000015ff037819 */ /* 0x000fe80000011603 */
[----:B------:R-:W-:Y:S11]  /*74d0*/  LOP3.LUT P0, RZ, R3, 0x3, R156, 0x48, !PT ;  /* 0x0000000303ff7812 */ /* 0x000ff6000780489c */
[----:B------:R-:W-:Y:S02]  /*74e0*/  @!UPT UIADD3 URZ, UPT, UPT, URZ, URZ, URZ ;  /* 0x000000fffffff290 */ /* 0x000fe4000fffe0ff */
[----:B------:R-:W-:Y:S05]  /*74f0*/  @!P0 BRA `(.L_x_119) ;  /* 0x0000000000408947 */ /* 0x000fea0003800000 */
[----:B------:R-:W2:Y:S01]  /*7500*/  LDCU.64 UR8, c[0x4][0x70] ;  /* 0x01000e00ff0877ac */ /* 0x000ea20008000a00 */
[----:B------:R-:W-:Y:S01]  /*7510*/  MOV R3, 0x0 ;  /* 0x0000000000037802 */ /* 0x000fe20000000f00 */
[----:B------:R-:W-:Y:S02]  /*7520*/  HFMA2 R12, -RZ, RZ, 0, 5.9604644775390625e-08 ;  /* 0x00000001ff0c7431 */ /* 0x000fe400000001ff */
[----:B------:R-:W-:Y:S02]  /*7530*/  IMAD.MOV.U32 R8, RZ, RZ, 0x192 ;  /* 0x00000192ff087424 */ /* 0x000fe400078e00ff */
[----:B------:R-:W-:Y:S01]  /*7540*/  IMAD.MOV.U32 R13, RZ, RZ, RZ ;  /* 0x000000ffff0d7224 */ /* 0x000fe200078e00ff */
[----:B------:R-:W5:Y:S01]  /*7550*/  LDCU.64 UR6, c[0x4][0x78] ;  /* 0x01000f00ff0677ac */ /* 0x000f620008000a00 */
[----:B------:R-:W1:Y:S01]  /*7560*/  LDC.64 R2, c[0x4][R3] ;  /* 0x0100000003027b82 */ /* 0x000e620000000a00 */
[----:B------:R-:W3:Y:S01]  /*7570*/  LDCU.64 UR4, c[0x4][0x10] ;  /* 0x01000200ff0477ac */ /* 0x000ee20008000a00 */
[----:B--2---:R-:W-:Y:S01]  /*7580*/  MOV R5, UR9 ;  /* 0x0000000900057c02 */ /* 0x004fe20008000f00 */
[----:B------:R-:W-:Y:S01]  /*7590*/  IMAD.U32 R4, RZ, RZ, UR8 ;  /* 0x00000008ff047e24 */ /* 0x000fe2000f8e00ff */
[----:B-----5:R-:W-:Y:S01]  /*75a0*/  MOV R7, UR7 ;  /* 0x0000000700077c02 */ /* 0x020fe20008000f00 */
[----:B------:R-:W-:Y:S01]  /*75b0*/  IMAD.U32 R6, RZ, RZ, UR6 ;  /* 0x00000006ff067e24 */ /* 0x000fe2000f8e00ff */
[----:B---3--:R-:W-:Y:S01]  /*75c0*/  MOV R11, UR5 ;  /* 0x00000005000b7c02 */ /* 0x008fe20008000f00 */
[----:B------:R-:W-:Y:S02]  /*75d0*/  IMAD.U32 R10, RZ, RZ, UR4 ;  /* 0x00000004ff0a7e24 */ /* 0x000fe4000f8e00ff */
[----:B------:R-:W-:Y:S07]  /*75e0*/  LEPC R20, `(.L_x_119) ;  /* 0x000000001014794e */ /* 0x000fee0000000000 */
[----:B-1--4-:R-:W-:Y:S05]  /*75f0*/  CALL.ABS.NOINC R2 ;  /* 0x0000000002007343 */ /* 0x012fea0003c00000 */
.L_x_119:
[----:B------:R-:W-:Y:S01]  /*7600*/  ISETP.NE.AND P0, PT, R169, RZ, PT ;  /* 0x000000ffa900720c */ /* 0x000fe20003f05270 */
[----:B------:R-:W-:Y:S05]  /*7610*/  WARPSYNC.ALL ;  /* 0x0000000000007948 */ /* 0x000fea0003800000 */
[----:B------:R-:W-:Y:S01]  /*7620*/  R2UR UR4, R80 ;  /* 0x00000000500472ca */ /* 0x000fe200000e0000 */
[----:B---3--:R-:W-:Y:S01]  /*7630*/  IMAD.U32 R141, R90, 0x10000, RZ ;  /* 0x000100005a8d7824 */ /* 0x008fe200078e00ff */
[C---:B------:R-:W-:Y:S01]  /*7640*/  SHF.L.U32 R83, R88.reuse, 0x10, RZ ;  /* 0x0000001058537819 */ /* 0x040fe200000006ff */
[----:B----4-:R-:W-:Y:S01]  /*7650*/  IMAD.U32 R126, R99, 0x10000, RZ ;  /* 0x00010000637e7824 */ /* 0x010fe200078e00ff */
[----:B------:R-:W-:Y:S01]  /*7660*/  PRMT R81, R88, 0x8880, RZ ;  /* 0x0000888058517816 */ /* 0x000fe200000000ff */
[----:B-1----:R-:W-:Y:S01]  /*7670*/  IMAD.U32 R115, R108, 0x10000, RZ ;  /* 0x000100006c737824 */ /* 0x002fe200078e00ff */
[----:B------:R-:W-:Y:S01]  /*7680*/  SHF.L.U32 R84, R88, 0x8, RZ ;  /* 0x0000000858547819 */ /* 0x000fe200000006ff */
[----:B------:R-:W-:Y:S01]  /*7690*/  IMAD.SHL.U32 R134, R96, 0x100, RZ ;  /* 0x0000010060867824 */ /* 0x000fe200078e00ff */
[----:B------:R-:W-:Y:S01]  /*76a0*/  SHF.R.S32.HI R83, RZ, 0x18, R83 ;  /* 0x00000018ff537819 */ /* 0x000fe20000011453 */
[----:B------:R-:W-:Y:S01]  /*76b0*/  IMAD.SHL.U32 R119, R105, 0x100, RZ ;  /* 0x0000010069777824 */ /* 0x000fe200078e00ff */
[----:B------:R-:W-:Y:S01]  /*76c0*/  SHF.R.S32.HI R84, RZ, 0x18, R84 ;  /* 0x00000018ff547819 */ /* 0x000fe20000011454 */
[----:B------:R-:W-:Y:S01]  /*76d0*/  IMAD.SHL.U32 R92, R110, 0x100, RZ ;  /* 0x000001006e5c7824 */ /* 0x000fe200078e00ff */
[----:B------:R-:W-:Y:S01]  /*76e0*/  SHF.R.S32.HI R85, RZ, 0x18, R88 ;  /* 0x00000018ff557819 */ /* 0x000fe20000011458 */
[----:B------:R-:W1:Y:S01]  /*76f0*/  LDTM.x64 R4, tmem[UR4+0x40] ;  /* 0x00004004000479ee */ /* 0x000e620008340000 */
[----:B------:R-:W-:Y:S01]  /*7700*/  PRMT R145, R89, 0x8880, RZ ;  /* 0x0000888059917816 */ /* 0x000fe200000000ff */
[----:B------:R-:W-:Y:S01]  /*7710*/  NOP ;  /* 0x0000000000007918 */ /* 0x000fe20000000000 */
[----:B------:R-:W-:Y:S01]  /*7720*/  IADD3 R171, PT, PT, R171, 0xb0, RZ ;  /* 0x000000b0abab7810 */ /* 0x000fe20007ffe0ff */
[----:B------:R-:W-:Y:S01]  /*7730*/  BSSY.RECONVERGENT B0, `(.L_x_120) ;  /* 0x000011b000007945 */ /* 0x000fe20003800200 */
[----:B------:R-:W-:Y:S02]  /*7740*/  PRMT R102, R109, 0x8880, RZ ;  /* 0x000088806d667816 */ /* 0x000fe400000000ff */
[----:B------:R-:W-:Y:S02]  /*7750*/  LOP3.LUT R171, R171, 0xfefffff8, RZ, 0xc0, !PT ;  /* 0xfefffff8abab7812 */ /* 0x000fe400078ec0ff */
[C---:B------:R-:W-:Y:S02]  /*7760*/  SHF.L.U32 R100, R109.reuse, 0x10, RZ ;  /* 0x000000106d647819 */ /* 0x040fe400000006ff */
[----:B-1----:R1:W-:Y:S01]  /*7770*/  SYNCS.ARRIVE.TRANS64.RED.A1T0 RZ, [R171+URZ], RZ ;  /* 0x000000ffabff79a7 */ /* 0x0023e200081004ff */
[C---:B------:R-:W-:Y:S02]  /*7780*/  PRMT R130, R98.reuse, 0x8880, RZ ;  /* 0x0000888062827816 */ /* 0x040fe400000000ff */
[C---:B------:R-:W-:Y:S02]  /*7790*/  SHF.L.U32 R129, R98.reuse, 0x10, RZ ;  /* 0x0000001062817819 */ /* 0x040fe400000006ff */
[----:B------:R-:W-:Y:S02]  /*77a0*/  SHF.L.U32 R128, R98, 0x8, RZ ;  /* 0x0000000862807819 */ /* 0x000fe400000006ff */
[----:B------:R-:W-:Y:S02]  /*77b0*/  SHF.R.S32.HI R95, RZ, 0x18, R98 ;  /* 0x00000018ff5f7819 */ /* 0x000fe40000011462 */
[----:B------:R-:W-:Y:S02]  /*77c0*/  SHF.L.U32 R98, R109, 0x8, RZ ;  /* 0x000000086d627819 */ /* 0x000fe400000006ff */
[----:B------:R-:W-:Y:S01]  /*77d0*/  SHF.L.U32 R144, R89, 0x10, RZ ;  /* 0x0000001059907819 */ /* 0x000fe200000006ff */
[----:B------:R-:W-:Y:S01]  /*77e0*/  IMAD R0, R78, R4, RZ ;  /* 0x000000044e007224 */ /* 0x000fe200078e02ff */
[----:B------:R-:W-:Y:S01]  /*77f0*/  PRMT R142, R90, 0x8880, RZ ;  /* 0x000088805a8e7816 */ /* 0x000fe200000000ff */
[C---:B------:R-:W-:Y:S01]  /*7800*/  IMAD R2, R78.reuse, R5, RZ ;  /* 0x000000054e027224 */ /* 0x040fe200078e02ff */
[----:B------:R-:W-:Y:S01]  /*7810*/  SHF.R.S32.HI R4, RZ, 0x18, R144 ;  /* 0x00000018ff047819 */ /* 0x000fe20000011490 */
[C---:B------:R-:W-:Y:S01]  /*7820*/  IMAD R3, R78.reuse, R6, RZ ;  /* 0x000000064e037224 */ /* 0x040fe200078e02ff */
[----:B------:R-:W-:Y:S01]  /*7830*/  SHF.R.S32.HI R86, RZ, 0x18, R89 ;  /* 0x00000018ff567819 */ /* 0x000fe20000011459 */
[-C--:B------:R-:W-:Y:S01]  /*7840*/  IMAD R0, R81, R82.reuse, R0 ;  /* 0x0000005251007224 */ /* 0x080fe200078e0200 */
[----:B------:R-:W-:Y:S01]  /*7850*/  PRMT R139, R91, 0x8880, RZ ;  /* 0x000088805b8b7816 */ /* 0x000fe200000000ff */
[----:B------:R-:W-:Y:S01]  /*7860*/  IMAD R7, R78, R7, RZ ;  /* 0x000000074e077224 */ /* 0x000fe200078e02ff */
[----:B------:R-:W-:Y:S01]  /*7870*/  SHF.R.S32.HI R87, RZ, 0x18, R90 ;  /* 0x00000018ff577819 */ /* 0x000fe2000001145a */
[-C--:B------:R-:W-:Y:S01]  /*7880*/  IMAD R2, R83, R82.reuse, R2 ;  /* 0x0000005253027224 */ /* 0x080fe200078e0202 */
[----:B------:R-:W-:Y:S01]  /*7890*/  SHF.R.S32.HI R83, RZ, 0x18, R109 ;  /* 0x00000018ff537819 */ /* 0x000fe2000001146d */
[-C--:B------:R-:W-:Y:S01]  /*78a0*/  IMAD R3, R84, R82.reuse, R3 ;  /* 0x0000005254037224 */ /* 0x080fe200078e0203 */
[----:B------:R-:W-:Y:S01]  /*78b0*/  SHF.L.U32 R138, R91, 0x10, RZ ;  /* 0x000000105b8a7819 */ /* 0x000fe200000006ff */
[----:B------:R-:W-:Y:S01]  /*78c0*/  IMAD R7, R85, R82, R7 ;  /* 0x0000005255077224 */ /* 0x000fe200078e0207 */
[----:B------:R-:W-:Y:S01]  /*78d0*/  PRMT R136, R96, 0x8880, RZ ;  /* 0x0000888060887816 */ /* 0x000fe200000000ff */
[----:B------:R-:W-:Y:S01]  /*78e0*/  IMAD R8, R78, R8, RZ ;  /* 0x000000084e087224 */ /* 0x000fe200078e02ff */
[----:B------:R-:W-:Y:S01]  /*78f0*/  SHF.L.U32 R135, R96, 0x10, RZ ;  /* 0x0000001060877819 */ /* 0x000fe200000006ff */
[C---:B------:R-:W-:Y:S01]  /*7900*/  IMAD R9, R78.reuse, R9, RZ ;  /* 0x000000094e097224 */ /* 0x040fe200078e02ff */
[----:B------:R-:W-:Y:S01]  /*7910*/  I2IP.S8.S32.SAT R109, R7, R3, RZ ;  /* 0x00000003076d7239 */ /* 0x000fe200000014ff */
[C---:B------:R-:W-:Y:S01]  /*7920*/  IMAD R10, R78.reuse, R10, RZ ;  /* 0x0000000a4e0a7224 */ /* 0x040fe200078e02ff */
[----:B------:R-:W-:Y:S01]  /*7930*/  MOV R3, R145 ;  /* 0x0000009100037202 */ /* 0x000fe20000000f00 */
[C---:B------:R-:W-:Y:S01]  /*7940*/  IMAD R7, R78.reuse, R20, RZ ;  /* 0x000000144e077224 */ /* 0x040fe200078e02ff */
[C---:B------:R-:W-:Y:S01]  /*7950*/  PRMT R133, R97.reuse, 0x8880, RZ ;  /* 0x0000888061857816 */ /* 0x040fe200000000ff */
[----:B------:R-:W-:Y:S01]  /*7960*/  IMAD R11, R78, R11, RZ ;  /* 0x0000000b4e0b7224 */ /* 0x000fe200078e02ff */
[----:B------:R-:W-:Y:S01]  /*7970*/  SHF.L.U32 R132, R97, 0x10, RZ ;  /* 0x0000001061847819 */ /* 0x000fe200000006ff */
[----:B------:R-:W-:Y:S01]  /*7980*/  IMAD R8, R3, R82, R8 ;  /* 0x0000005203087224 */ /* 0x000fe200078e0208 */
[----:B------:R-:W-:Y:S01]  /*7990*/  MOV R3, R142 ;  /* 0x0000008e00037202 */ /* 0x000fe20000000f00 */
[----:B------:R-:W-:Y:S01]  /*79a0*/  IMAD R9, R4, R82, R9 ;  /* 0x0000005204097224 */ /* 0x000fe200078e0209 */
[----:B------:R-:W-:Y:S01]  /*79b0*/  SHF.R.S32.HI R4, RZ, 0x18, R141 ;  /* 0x00000018ff047819 */ /* 0x000fe2000001148d */
[C---:B------:R-:W-:Y:S01]  /*79c0*/  IMAD R20, R78.reuse, R25, RZ ;  /* 0x000000194e147224 */ /* 0x040fe200078e02ff */
[----:B------:R-:W-:Y:S01]  /*79d0*/  SHF.R.S32.HI R93, RZ, 0x18, R97 ;  /* 0x00000018ff5d7819 */ /* 0x000fe20000011461 */
[C---:B------:R-:W-:Y:S01]  /*79e0*/  IMAD R25, R78.reuse, R30, RZ ;  /* 0x0000001e4e197224 */ /* 0x040fe200078e02ff */
[----:B------:R-:W-:Y:S01]  /*79f0*/  PRMT R127, R99, 0x8880, RZ ;  /* 0x00008880637f7816 */ /* 0x000fe200000000ff */
[----:B------:R-:W-:Y:S01]  /*7a00*/  IMAD R12, R78, R12, RZ ;  /* 0x0000000c4e0c7224 */ /* 0x000fe200078e02ff */
[----:B------:R-:W-:Y:S01]  /*7a10*/  PRMT R124, R104, 0x8880, RZ ;  /* 0x00008880687c7816 */ /* 0x000fe200000000ff */
[----:B------:R-:W-:Y:S01]  /*7a20*/  IMAD R6, R78, R19, RZ ;  /* 0x000000134e067224 */ /* 0x000fe200078e02ff */
[----:B------:R-:W-:Y:S01]  /*7a30*/  SHF.L.U32 R123, R104, 0x10, RZ ;  /* 0x00000010687b7819 */ /* 0x000fe200000006ff */
[C---:B------:R-:W-:Y:S01]  /*7a40*/  IMAD R30, R78.reuse, R35, RZ ;  /* 0x000000234e1e7224 */ /* 0x040fe200078e02ff */
[C---:B------:R-:W-:Y:S01]  /*7a50*/  PRMT R121, R105.reuse, 0x8880, RZ ;  /* 0x0000888069797816 */ /* 0x040fe200000000ff */
[C---:B------:R-:W-:Y:S01]  /*7a60*/  IMAD R19, R78.reuse, R24, RZ ;  /* 0x000000184e137224 */ /* 0x040fe200078e02ff */
[----:B------:R-:W-:Y:S01]  /*7a70*/  SHF.L.U32 R120, R105, 0x10, RZ ;  /* 0x0000001069787819 */ /* 0x000fe200000006ff */
[----:B------:R-:W-:Y:S01]  /*7a80*/  IMAD R35, R78, R40, RZ ;  /* 0x000000284e237224 */ /* 0x000fe200078e02ff */
[----:B------:R-:W-:Y:S01]  /*7a90*/  PRMT R118, R106, 0x8880, RZ ;  /* 0x000088806a767816 */ /* 0x000fe200000000ff */
[C---:B------:R-:W-:Y:S01]  /*7aa0*/  IMAD R13, R78.reuse, R13, RZ ;  /* 0x0000000d4e0d7224 */ /* 0x040fe200078e02ff */
[----:B------:R-:W-:Y:S01]  /*7ab0*/  SHF.R.S32.HI R101, RZ, 0x18, R105 ;  /* 0x00000018ff657819 */ /* 0x000fe20000011469 */
[----:B------:R-:W-:Y:S01]  /*7ac0*/  IMAD R24, R78, R29, RZ ;  /* 0x0000001d4e187224 */ /* 0x000fe200078e02ff */
[----:B------:R-:W-:Y:S01]  /*7ad0*/  SHF.L.U32 R116, R106, 0x10, RZ ;  /* 0x000000106a747819 */ /* 0x000fe200000006ff */
[C---:B------:R-:W-:Y:S01]  /*7ae0*/  IMAD R40, R78.reuse, R45, RZ ;  /* 0x0000002d4e287224 */ /* 0x040fe200078e02ff */
[----:B------:R-:W-:Y:S01]  /*7af0*/  PRMT R112, R107, 0x8880, RZ ;  /* 0x000088806b707816 */ /* 0x000fe200000000ff */
[C---:B------:R-:W-:Y:S01]  /*7b00*/  IMAD R29, R78.reuse, R34, RZ ;  /* 0x000000224e1d7224 */ /* 0x040fe200078e02ff */
[----:B------:R-:W-:Y:S01]  /*7b10*/  SHF.R.S32.HI R103, RZ, 0x18, R106 ;  /* 0x00000018ff677819 */ /* 0x000fe2000001146a */
[----:B------:R-:W-:Y:S01]  /*7b20*/  IMAD R45, R78, R50, RZ ;  /* 0x000000324e2d7224 */ /* 0x000fe200078e02ff */
[----:B------:R-:W-:Y:S01]  /*7b30*/  PRMT R117, R108, 0x8880, RZ ;  /* 0x000088806c757816 */ /* 0x000fe200000000ff */
[C---:B------:R-:W-:Y:S01]  /*7b40*/  IMAD R14, R78.reuse, R14, RZ ;  /* 0x0000000e4e0e7224 */ /* 0x040fe200078e02ff */
[----:B------:R-:W-:Y:S01]  /*7b50*/  SHF.R.S32.HI R105, RZ, 0x18, R107 ;  /* 0x00000018ff697819 */ /* 0x000fe2000001146b */
[C---:B------:R-:W-:Y:S01]  /*7b60*/  IMAD R34, R78.reuse, R39, RZ ;  /* 0x000000274e227224 */ /* 0x040fe200078e02ff */
[----:B------:R-:W-:Y:S01]  /*7b70*/  SHF.R.S32.HI R81, RZ, 0x18, R108 ;  /* 0x00000018ff517819 */ /* 0x000fe2000001146c */
[----:B------:R-:W-:Y:S01]  /*7b80*/  IMAD R50, R78, R55, RZ ;  /* 0x000000374e327224 */ /* 0x000fe200078e02ff */
[----:B------:R-:W-:Y:S01]  /*7b90*/  SHF.L.U32 R94, R110, 0x10, RZ ;  /* 0x000000106e5e7819 */ /* 0x000fe200000006ff */
[C---:B------:R-:W-:Y:S01]  /*7ba0*/  IMAD R39, R78.reuse, R44, RZ ;  /* 0x0000002c4e277224 */ /* 0x040fe200078e02ff */
[----:B------:R-:W-:Y:S01]  /*7bb0*/  SHF.L.U32 R143, R89, 0x8, RZ ;  /* 0x00000008598f7819 */ /* 0x000fe200000006ff */
[C---:B------:R-:W-:Y:S01]  /*7bc0*/  IMAD R55, R78.reuse, R60, RZ ;  /* 0x0000003c4e377224 */ /* 0x040fe200078e02ff */
[----:B------:R-:W-:Y:S01]  /*7bd0*/  SHF.R.S32.HI R89, RZ, 0x18, R91 ;  /* 0x00000018ff597819 */ /* 0x000fe2000001145b */
[C---:B------:R-:W-:Y:S01]  /*7be0*/  IMAD R15, R78.reuse, R15, RZ ;  /* 0x0000000f4e0f7224 */ /* 0x040fe200078e02ff */
[----:B------:R-:W-:Y:S01]  /*7bf0*/  SHF.R.S32.HI R5, RZ, 0x18, R143 ;  /* 0x00000018ff057819 */ /* 0x000fe2000001148f */
[C---:B------:R-:W-:Y:S01]  /*7c00*/  IMAD R44, R78.reuse, R49, RZ ;  /* 0x000000314e2c7224 */ /* 0x040fe200078e02ff */
[----:B------:R-:W-:Y:S01]  /*7c10*/  SHF.R.S32.HI R85, RZ, 0x18, R110 ;  /* 0x00000018ff557819 */ /* 0x000fe2000001146e */
[----:B------:R-:W-:Y:S01]  /*7c20*/  IMAD R60, R78, R65, RZ ;  /* 0x000000414e3c7224 */ /* 0x000fe200078e02ff */
[----:B------:R-:W-:Y:S01]  /*7c30*/  SHF.L.U32 R140, R90, 0x8, RZ ;  /* 0x000000085a8c7819 */ /* 0x000fe200000006ff */
[-C--:B------:R-:W-:Y:S01]  /*7c40*/  IMAD R10, R5, R82.reuse, R10 ;  /* 0x00000052050a7224 */ /* 0x080fe200078e020a */
[----:B------:R-:W-:Y:S01]  /*7c50*/  PRMT R90, R111, 0x8880, RZ ;  /* 0x000088806f5a7816 */ /* 0x000fe200000000ff */
[-C--:B------:R-:W-:Y:S01]  /*7c60*/  IMAD R11, R86, R82.reuse, R11 ;  /* 0x00000052560b7224 */ /* 0x080fe200078e020b */
[----:B------:R-:W-:Y:S01]  /*7c70*/  SHF.R.S32.HI R5, RZ, 0x18, R140 ;  /* 0x00000018ff057819 */ /* 0x000fe2000001148c */
[-C--:B------:R-:W-:Y:S01]  /*7c80*/  IMAD R12, R3, R82.reuse, R12 ;  /* 0x00000052030c7224 */ /* 0x080fe200078e020c */
[----:B------:R-:W-:Y:S01]  /*7c90*/  SHF.L.U32 R88, R111, 0x10, RZ ;  /* 0x000000106f587819 */ /* 0x000fe200000006ff */
[----:B------:R-:W-:Y:S01]  /*7ca0*/  IMAD R13, R4, R82, R13 ;  /* 0x00000052040d7224 */ /* 0x000fe200078e020d */
[----:B------:R-:W-:Y:S01]  /*7cb0*/  I2IP.S8.S32.SAT R65, R11, R10, RZ ;  /* 0x0000000a0b417239 */ /* 0x000fe200000014ff */
[C---:B------:R-:W-:Y:S01]  /*7cc0*/  IMAD R49, R78.reuse, R54, RZ ;  /* 0x000000364e317224 */ /* 0x040fe200078e02ff */
[----:B------:R-:W-:Y:S01]  /*7cd0*/  SHF.L.U32 R137, R91, 0x8, RZ ;  /* 0x000000085b897819 */ /* 0x000fe200000006ff */
[----:B------:R-:W-:Y:S01]  /*7ce0*/  IMAD R14, R5, R82, R14 ;  /* 0x00000052050e7224 */ /* 0x000fe200078e020e */
[----:B------:R-:W-:Y:S01]  /*7cf0*/  I2IP.S8.S32.SAT R65, R9, R8, R65 ;  /* 0x0000000809417239 */ /* 0x000fe20000001441 */
[C---:B------:R-:W-:Y:S01]  /*7d00*/  IMAD R3, R78.reuse, R16, RZ ;  /* 0x000000104e037224 */ /* 0x040fe200078e02ff */
[----:B------:R-:W-:Y:S01]  /*7d10*/  SHF.R.S32.HI R11, RZ, 0x18, R138 ;  /* 0x00000018ff0b7819 */ /* 0x000fe2000001148a */
[C---:B------:R-:W-:Y:S01]  /*7d20*/  IMAD R54, R78.reuse, R59, RZ ;  /* 0x0000003b4e367224 */ /* 0x040fe200078e02ff */
[----:B------:R-:W-:Y:S01]  /*7d30*/  SHF.R.S32.HI R9, RZ, 0x18, R135 ;  /* 0x00000018ff097819 */ /* 0x000fe20000011487 */
[----:B------:R-:W-:Y:S01]  /*7d40*/  IMAD.MOV.U32 R10, RZ, RZ, R139 ;  /* 0x000000ffff0a7224 */ /* 0x000fe200078e008b */
[----:B------:R-:W-:Y:S01]  /*7d50*/  SHF.R.S32.HI R8, RZ, 0x18, R134 ;  /* 0x00000018ff087819 */ /* 0x000fe20000011486 */
[----:B------:R-:W-:Y:S01]  /*7d60*/  IMAD R59, R78, R64, RZ ;  /* 0x000000404e3b7224 */ /* 0x000fe200078e02ff */
[----:B------:R-:W-:Y:S01]  /*7d70*/  I2IP.S8.S32.SAT R64, R2, R0, R109 ;  /* 0x0000000002407239 */ /* 0x000fe2000000146d */
[----:B------:R-:W-:Y:S01]  /*7d80*/  IMAD R15, R87, R82, R15 ;  /* 0x00000052570f7224 */ /* 0x000fe200078e020f */
[----:B------:R-:W-:Y:S01]  /*7d90*/  MOV R2, R136 ;  /* 0x0000008800027202 */ /* 0x000fe20000000f00 */
[C---:B------:R-:W-:Y:S01]  /*7da0*/  IMAD R4, R78.reuse, R17, RZ ;  /* 0x000000114e047224 */ /* 0x040fe200078e02ff */
[----:B------:R-:W-:Y:S01]  /*7db0*/  SHF.R.S32.HI R0, RZ, 0x18, R137 ;  /* 0x00000018ff007819 */ /* 0x000fe20000011489 */
[----:B------:R-:W-:Y:S01]  /*7dc0*/  IMAD R5, R78, R18, RZ ;  /* 0x000000124e057224 */ /* 0x000fe200078e02ff */
[----:B------:R-:W-:Y:S01]  /*7dd0*/  I2IP.S8.S32.SAT R14, R15, R14, RZ ;  /* 0x0000000e0f0e7239 */ /* 0x000fe200000014ff */
[-C--:B------:R-:W-:Y:S01]  /*7de0*/  IMAD R3, R10, R82.reuse, R3 ;  /* 0x000000520a037224 */ /* 0x080fe200078e0203 */
[----:B------:R-:W-:Y:S01]  /*7df0*/  SHF.R.S32.HI R91, RZ, 0x18, R96 ;  /* 0x00000018ff5b7819 */ /* 0x000fe20000011460 */
[-C--:B------:R-:W-:Y:S01]  /*7e00*/  IMAD R4, R11, R82.reuse, R4 ;  /* 0x000000520b047224 */ /* 0x080fe200078e0204 */
[----:B------:R-:W-:Y:S01]  /*7e10*/  PRMT R96, R110, 0x8880, RZ ;  /* 0x000088806e607816 */ /* 0x000fe200000000ff */
[-C--:B------:R-:W-:Y:S01]  /*7e20*/  IMAD R5, R0, R82.reuse, R5 ;  /* 0x0000005200057224 */ /* 0x080fe200078e0205 */
[----:B------:R-:W-:Y:S01]  /*7e30*/  MOV R0, R133 ;  /* 0x0000008500007202 */ /* 0x000fe20000000f00 */
[C---:B------:R-:W-:Y:S01]  /*7e40*/  IMAD R16, R78.reuse, R21, RZ ;  /* 0x000000154e107224 */ /* 0x040fe200078e02ff */
[----:B------:R-:W-:Y:S01]  /*7e50*/  SHF.L.U32 R131, R97, 0x8, RZ ;  /* 0x0000000861837819 */ /* 0x000fe200000006ff */
[----:B------:R-:W-:Y:S01]  /*7e60*/  IMAD R6, R89, R82, R6 ;  /* 0x0000005259067224 */ /* 0x000fe200078e0206 */
[----:B------:R-:W-:Y:S01]  /*7e70*/  SHF.R.S32.HI R97, RZ, 0x18, R99 ;  /* 0x00000018ff617819 */ /* 0x000fe20000011463 */
[----:B------:R-:W-:Y:S01]  /*7e80*/  IMAD R17, R78, R22, RZ ;  /* 0x000000164e117224 */ /* 0x000fe200078e02ff */
[----:B------:R-:W-:Y:S01]  /*7e90*/  SHF.L.U32 R125, R99, 0x8, RZ ;  /* 0x00000008637d7819 */ /* 0x000fe200000006ff */
[-C--:B------:R-:W-:Y:S01]  /*7ea0*/  IMAD R7, R2, R82.reuse, R7 ;  /* 0x0000005202077224 */ /* 0x080fe200078e0207 */
[----:B------:R-:W-:Y:S01]  /*7eb0*/  I2IP.S8.S32.SAT R5, R6, R5, RZ ;  /* 0x0000000506057239 */ /* 0x000fe200000014ff */
[----:B------:R-:W-:Y:S01]  /*7ec0*/  IMAD R18, R78, R23, RZ ;  /* 0x000000174e127224 */ /* 0x000fe200078e02ff */
[----:B------:R-:W-:Y:S01]  /*7ed0*/  SHF.R.S32.HI R2, RZ, 0x18, R131 ;  /* 0x00000018ff027819 */ /* 0x000fe20000011483 */
[-C--:B------:R-:W-:Y:S01]  /*7ee0*/  IMAD R16, R9, R82.reuse, R16 ;  /* 0x0000005209107224 */ /* 0x080fe200078e0210 */
[----:B------:R-:W-:Y:S01]  /*7ef0*/  SHF.R.S32.HI R9, RZ, 0x18, R132 ;  /* 0x00000018ff097819 */ /* 0x000fe20000011484 */
[----:B------:R-:W-:Y:S01]  /*7f00*/  IMAD R17, R8, R82, R17 ;  /* 0x0000005208117224 */ /* 0x000fe200078e0211 */
[----:B------:R-:W-:Y:S01]  /*7f10*/  SHF.R.S32.HI R99, RZ, 0x18, R104 ;  /* 0x00000018ff637819 */ /* 0x000fe20000011468 */
[----:B------:R-:W-:Y:S01]  /*7f20*/  IMAD R22, R78, R27, RZ ;  /* 0x0000001b4e167224 */ /* 0x000fe200078e02ff */
[----:B------:R-:W-:Y:S01]  /*7f30*/  SHF.L.U32 R122, R104, 0x8, RZ ;  /* 0x00000008687a7819 */ /* 0x000fe200000006ff */
[----:B------:R-:W-:Y:S01]  /*7f40*/  IMAD R27, R78, R32, RZ ;  /* 0x000000204e1b7224 */ /* 0x000fe200078e02ff */
[----:B------:R-:W-:Y:S01]  /*7f50*/  SHF.L.U32 R113, R106, 0x8, RZ ;  /* 0x000000086a717819 */ /* 0x000fe200000006ff */
[----:B------:R-:W-:Y:S01]  /*7f60*/  IMAD R18, R91, R82, R18 ;  /* 0x000000525b127224 */ /* 0x000fe200078e0212 */
[C---:B------:R-:W-:Y:S01]  /*7f70*/  SHF.L.U32 R106, R107.reuse, 0x10, RZ ;  /* 0x000000106b6a7819 */ /* 0x040fe200000006ff */
[C---:B------:R-:W-:Y:S01]  /*7f80*/  IMAD R32, R78.reuse, R37, RZ ;  /* 0x000000254e207224 */ /* 0x040fe200078e02ff */
[----:B------:R-:W-:Y:S01]  /*7f90*/  SHF.L.U32 R104, R107, 0x8, RZ ;  /* 0x000000086b687819 */ /* 0x000fe200000006ff */
[----:B------:R-:W-:Y:S01]  /*7fa0*/  IMAD R21, R78, R26, RZ ;  /* 0x0000001a4e157224 */ /* 0x000fe200078e02ff */
[----:B------:R-:W-:Y:S01]  /*7fb0*/  I2IP.S8.S32.SAT R17, R18, R17, RZ ;  /* 0x0000001112117239 */ /* 0x000fe200000014ff */
[----:B------:R-:W-:Y:S01]  /*7fc0*/  IMAD R37, R78, R42, RZ ;  /* 0x0000002a4e257224 */ /* 0x000fe200078e02ff */
[----:B------:R-:W-:Y:S01]  /*7fd0*/  SHF.R.S32.HI R107, RZ, 0x18, R111 ;  /* 0x00000018ff6b7819 */ /* 0x000fe2000001146f */
[----:B------:R-:W-:Y:S01]  /*7fe0*/  IMAD R19, R0, R82, R19 ;  /* 0x0000005200137224 */ /* 0x000fe200078e0213 */
[----:B------:R-:W-:Y:S01]  /*7ff0*/  I2IP.S8.S32.SAT R16, R16, R7, R17 ;  /* 0x0000000710107239 */ /* 0x000fe20000001411 */
[C---:B------:R-:W-:Y:S01]  /*8000*/  IMAD R42, R78.reuse, R47, RZ ;  /* 0x0000002f4e2a7224 */ /* 0x040fe200078e02ff */
[----:B------:R-:W-:Y:S01]  /*8010*/  MOV R0, R130 ;  /* 0x0000008200007202 */ /* 0x000fe20000000f00 */
[----:B------:R-:W-:Y:S01]  /*8020*/  IMAD R47, R78, R52, RZ ;  /* 0x000000344e2f7224 */ /* 0x000fe200078e02ff */
[----:B------:R-:W-:Y:S01]  /*8030*/  SHF.L.U32 R114, R108, 0x8, RZ ;  /* 0x000000086c727819 */ /* 0x000fe200000006ff */
[----:B------:R-:W-:Y:S01]  /*8040*/  IMAD R20, R9, R82, R20 ;  /* 0x0000005209147224 */ /* 0x000fe200078e0214 */
[----:B------:R-:W-:Y:S01]  /*8050*/  SHF.L.U32 R84, R111, 0x8, RZ ;  /* 0x000000086f547819 */ /* 0x000fe200000006ff */
[----:B------:R-:W-:Y:S01]  /*8060*/  IMAD R52, R78, R57, RZ ;  /* 0x000000394e347224 */ /* 0x000fe200078e02ff */
[----:B------:R-:W-:Y:S01]  /*8070*/  IADD3 R76, PT, PT, R76, 0x1, RZ ;  /* 0x000000014c4c7810 */ /* 0x000fe20007ffe0ff */
[C---:B------:R-:W-:Y:S02]  /*8080*/  IMAD R23, R78.reuse, R28, RZ ;  /* 0x0000001c4e177224 */ /* 0x040fe400078e02ff */
[----:B------:R-:W-:Y:S02]  /*8090*/  IMAD R57, R78, R62, RZ ;  /* 0x0000003e4e397224 */ /* 0x000fe400078e02ff */
[-C--:B------:R-:W-:Y:S01]  /*80a0*/  IMAD R21, R2, R82.reuse, R21 ;  /* 0x0000005202157224 */ /* 0x080fe200078e0215 */
[----:B------:R-:W-:Y:S01]  /*80b0*/  MOV R2, R127 ;  /* 0x0000007f00027202 */ /* 0x000fe20000000f00 */
[----:B------:R-:W-:Y:S01]  /*80c0*/  IMAD R62, R78, R67, RZ ;  /* 0x000000434e3e7224 */ /* 0x000fe200078e02ff */
[----:B------:R-:W-:Y:S01]  /*80d0*/  I2IP.S8.S32.SAT R67, R4, R3, R5 ;  /* 0x0000000304437239 */ /* 0x000fe20000001405 */
[-C--:B------:R-:W-:Y:S01]  /*80e0*/  IMAD R22, R93, R82.reuse, R22 ;  /* 0x000000525d167224 */ /* 0x080fe200078e0216 */
[----:B------:R-:W-:Y:S01]  /*80f0*/  SHF.R.S32.HI R3, RZ, 0x18, R129 ;  /* 0x00000018ff037819 */ /* 0x000fe20000011481 */
[-C--:B------:R-:W-:Y:S01]  /*8100*/  IMAD R23, R0, R82.reuse, R23 ;  /* 0x0000005200177224 */ /* 0x080fe200078e0217 */
[----:B------:R-:W-:Y:S01]  /*8110*/  SHF.R.S32.HI R0, RZ, 0x18, R128 ;  /* 0x00000018ff007819 */ /* 0x000fe20000011480 */
[----:B------:R-:W-:Y:S01]  /*8120*/  IMAD R26, R78, R31, RZ ;  /* 0x0000001f4e1a7224 */ /* 0x000fe200078e02ff */
[----:B------:R-:W-:Y:S01]  /*8130*/  I2IP.S8.S32.SAT R17, R22, R21, RZ ;  /* 0x0000001516117239 */ /* 0x000fe200000014ff */
[-C--:B------:R-:W-:Y:S01]  /*8140*/  IMAD R24, R3, R82.reuse, R24 ;  /* 0x0000005203187224 */ /* 0x080fe200078e0218 */
[----:B------:R-:W-:Y:S01]  /*8150*/  SHF.R.S32.HI R3, RZ, 0x18, R126 ;  /* 0x00000018ff037819 */ /* 0x000fe2000001147e */
[-C--:B------:R-:W-:Y:S01]  /*8160*/  IMAD R25, R0, R82.reuse, R25 ;  /* 0x0000005200197224 */ /* 0x080fe200078e0219 */
[----:B------:R-:W-:Y:S01]  /*8170*/  I2IP.S8.S32.SAT R17, R20, R19, R17 ;  /* 0x0000001314117239 */ /* 0x000fe20000001411 */
[----:B------:R-:W-:Y:S01]  /*8180*/  IMAD R28, R78, R33, RZ ;  /* 0x000000214e1c7224 */ /* 0x000fe200078e02ff */
[----:B------:R-:W-:Y:S01]  /*8190*/  SHF.R.S32.HI R4, RZ, 0x18, R125 ;  /* 0x00000018ff047819 */ /* 0x000fe2000001147d */
[-C--:B------:R-:W-:Y:S02]  /*81a0*/  IMAD R26, R95, R82.reuse, R26 ;  /* 0x000000525f1a7224 */ /* 0x080fe400078e021a */
[-C--:B------:R-:W-:Y:S01]  /*81b0*/  IMAD R27, R2, R82.reuse, R27 ;  /* 0x00000052021b7224 */ /* 0x080fe200078e021b */
[----:B------:R-:W-:Y:S01]  /*81c0*/  MOV R2, R121 ;  /* 0x0000007900027202 */ /* 0x000fe20000000f00 */
[----:B------:R-:W-:Y:S01]  /*81d0*/  IMAD R28, R3, R82, R28 ;  /* 0x00000052031c7224 */ /* 0x000fe200078e021c */
[----:B------:R-:W-:Y:S01]  /*81e0*/  I2IP.S8.S32.SAT R18, R26, R25, RZ ;  /* 0x000000191a127239 */ /* 0x000fe200000014ff */
[----:B------:R-:W-:Y:S01]  /*81f0*/  IMAD R31, R78, R36, RZ ;  /* 0x000000244e1f7224 */ /* 0x000fe200078e02ff */
[----:B------:R-:W-:Y:S01]  /*8200*/  SHF.R.S32.HI R3, RZ, 0x18, R123 ;  /* 0x00000018ff037819 */ /* 0x000fe2000001147b */
[-C--:B------:R-:W-:Y:S01]  /*8210*/  IMAD R29, R4, R82.reuse, R29 ;  /* 0x00000052041d7224 */ /* 0x080fe200078e021d */
[----:B------:R-:W-:Y:S01]  /*8220*/  I2IP.S8.S32.SAT R18, R24, R23, R18 ;  /* 0x0000001718127239 */ /* 0x000fe20000001412 */
[----:B------:R-:W-:Y:S01]  /*8230*/  IMAD.MOV.U32 R0, RZ, RZ, R124 ;  /* 0x000000ffff007224 */ /* 0x000fe200078e007c */
[----:B------:R-:W-:Y:S01]  /*8240*/  SHF.R.S32.HI R4, RZ, 0x18, R119 ;  /* 0x00000018ff047819 */ /* 0x000fe20000011477 */
[-C--:B------:R-:W-:Y:S02]  /*8250*/  IMAD R30, R97, R82.reuse, R30 ;  /* 0x00000052611e7224 */ /* 0x080fe400078e021e */
[----:B------:R-:W-:Y:S01]  /*8260*/  IMAD R31, R0, R82, R31 ;  /* 0x00000052001f7224 */ /* 0x000fe200078e021f */
[----:B------:R-:W-:Y:S01]  /*8270*/  SHF.R.S32.HI R0, RZ, 0x18, R122 ;  /* 0x00000018ff007819 */ /* 0x000fe2000001147a */
[----:B------:R-:W-:Y:S01]  /*8280*/  IMAD R33, R78, R38, RZ ;  /* 0x000000264e217224 */ /* 0x000fe200078e02ff */
[----:B------:R-:W-:Y:S01]  /*8290*/  I2IP.S8.S32.SAT R19, R30, R29, RZ ;  /* 0x0000001d1e137239 */ /* 0x000fe200000014ff */
[-C--:B------:R-:W-:Y:S01]  /*82a0*/  IMAD R32, R3, R82.reuse, R32 ;  /* 0x0000005203207224 */ /* 0x080fe200078e0220 */
[----:B------:R-:W-:Y:S01]  /*82b0*/  SHF.R.S32.HI R3, RZ, 0x18, R120 ;  /* 0x00000018ff037819 */ /* 0x000fe20000011478 */
[----:B------:R-:W-:Y:S01]  /*82c0*/  IMAD R33, R0, R82, R33 ;  /* 0x0000005200217224 */ /* 0x000fe200078e0221 */
[----:B------:R-:W-:Y:S01]  /*82d0*/  I2IP.S8.S32.SAT R19, R28, R27, R19 ;  /* 0x0000001b1c137239 */ /* 0x000fe20000001413 */
[----:B------:R-:W-:Y:S01]  /*82e0*/  IMAD R36, R78, R41, RZ ;  /* 0x000000294e247224 */ /* 0x000fe200078e02ff */
[----:B------:R-:W-:Y:S01]  /*82f0*/  MOV R0, R118 ;  /* 0x0000007600007202 */ /* 0x000fe20000000f00 */
[-C--:B------:R-:W-:Y:S02]  /*8300*/  IMAD R34, R99, R82.reuse, R34 ;  /* 0x0000005263227224 */ /* 0x080fe400078e0222 */
[----:B------:R-:W-:Y:S01]  /*8310*/  IMAD R35, R2, R82, R35 ;  /* 0x0000005202237224 */ /* 0x000fe200078e0223 */
[----:B------:R-:W-:Y:S01]  /*8320*/  MOV R2, R112 ;  /* 0x0000007000027202 */ /* 0x000fe20000000f00 */
[----:B------:R-:W-:Y:S01]  /*8330*/  IMAD R38, R78, R43, RZ ;  /* 0x0000002b4e267224 */ /* 0x000fe200078e02ff */
[----:B------:R-:W-:Y:S01]  /*8340*/  I2IP.S8.S32.SAT R33, R34, R33, RZ ;  /* 0x0000002122217239 */ /* 0x000fe200000014ff */
[-C--:B------:R-:W-:Y:S01]  /*8350*/  IMAD R36, R3, R82.reuse, R36 ;  /* 0x0000005203247224 */ /* 0x080fe200078e0224 */
[----:B------:R-:W-:Y:S01]  /*8360*/  SHF.R.S32.HI R3, RZ, 0x18, R116 ;  /* 0x00000018ff037819 */ /* 0x000fe20000011474 */
[-C--:B------:R-:W-:Y:S01]  /*8370*/  IMAD R37, R4, R82.reuse, R37 ;  /* 0x0000005204257224 */ /* 0x080fe200078e0225 */
[----:B------:R-:W-:Y:S01]  /*8380*/  I2IP.S8.S32.SAT R32, R32, R31, R33 ;  /* 0x0000001f20207239 */ /* 0x000fe20000001421 */
[-C--:B------:R-:W-:Y:S01]  /*8390*/  IMAD R38, R101, R82.reuse, R38 ;  /* 0x0000005265267224 */ /* 0x080fe200078e0226 */
[----:B------:R-:W-:Y:S01]  /*83a0*/  SHF.R.S32.HI R4, RZ, 0x18, R104 ;  /* 0x00000018ff047819 */ /* 0x000fe20000011468 */
[----:B------:R-:W-:Y:S01]  /*83b0*/  IMAD R39, R0, R82, R39 ;  /* 0x0000005200277224 */ /* 0x000fe200078e0227 */
[----:B------:R-:W-:Y:S01]  /*83c0*/  SHF.R.S32.HI R0, RZ, 0x18, R113 ;  /* 0x00000018ff007819 */ /* 0x000fe20000011471 */
[----:B------:R-:W-:Y:S01]  /*83d0*/  IMAD R41, R78, R46, RZ ;  /* 0x0000002e4e297224 */ /* 0x000fe200078e02ff */
[----:B------:R-:W-:Y:S01]  /*83e0*/  I2IP.S8.S32.SAT R37, R38, R37, RZ ;  /* 0x0000002526257239 */ /* 0x000fe200000014ff */
[----:B------:R-:W-:Y:S01]  /*83f0*/  IMAD R40, R3, R82, R40 ;  /* 0x0000005203287224 */ /* 0x000fe200078e0228 */
[----:B------:R-:W-:Y:S01]  /*8400*/  SHF.R.S32.HI R3, RZ, 0x18, R106 ;  /* 0x00000018ff037819 */ /* 0x000fe2000001146a */
[----:B------:R-:W-:Y:S01]  /*8410*/  IMAD R43, R78, R48, RZ ;  /* 0x000000304e2b7224 */ /* 0x000fe200078e02ff */
[----:B------:R-:W-:Y:S01]  /*8420*/  I2IP.S8.S32.SAT R33, R36, R35, R37 ;  /* 0x0000002324217239 */ /* 0x000fe20000001425 */
[-C--:B------:R-:W-:Y:S01]  /*8430*/  IMAD R41, R0, R82.reuse, R41 ;  /* 0x0000005200297224 */ /* 0x080fe200078e0229 */
[----:B------:R-:W-:Y:S01]  /*8440*/  MOV R0, R117 ;  /* 0x0000007500007202 */ /* 0x000fe20000000f00 */
[-C--:B------:R-:W-:Y:S02]  /*8450*/  IMAD R42, R103, R82.reuse, R42 ;  /* 0x00000052672a7224 */ /* 0x080fe400078e022a */
        /* <DEDUP_REMOVED lines=11> */
[-C--:B------:R-:W-:Y:S02]  /*8510*/  IMAD R47, R0, R82.reuse, R47 ;  /* 0x00000052002f7224 */ /* 0x080fe400078e022f */
[----:B------:R-:W-:Y:S01]  /*8520*/  IMAD R48, R3, R82, R48 ;  /* 0x0000005203307224 */ /* 0x000fe200078e0230 */
[----:B------:R-:W-:Y:S01]  /*8530*/  SHF.R.S32.HI R3, RZ, 0x18, R100 ;  /* 0x00000018ff037819 */ /* 0x000fe20000011464 */
[----:B------:R-:W-:Y:S01]  /*8540*/  IMAD R51, R78, R56, RZ ;  /* 0x000000384e337224 */ /* 0x000fe200078e02ff */
[----:B------:R-:W-:Y:S01]  /*8550*/  I2IP.S8.S32.SAT R35, R46, R45, RZ ;  /* 0x0000002d2e237239 */ /* 0x000fe200000014ff */
[-C--:B------:R-:W-:Y:S01]  /*8560*/  IMAD R49, R2, R82.reuse, R49 ;  /* 0x0000005202317224 */ /* 0x080fe200078e0231 */
[----:B------:R-:W-:Y:S01]  /*8570*/  SHF.R.S32.HI R2, RZ, 0x18, R98 ;  /* 0x00000018ff027819 */ /* 0x000fe20000011462 */
[----:B------:R-:W-:Y:S01]  /*8580*/  IMAD.MOV.U32 R0, RZ, RZ, R102 ;  /* 0x000000ffff007224 */ /* 0x000fe200078e0066 */
[----:B------:R-:W-:Y:S01]  /*8590*/  I2IP.S8.S32.SAT R35, R44, R43, R35 ;  /* 0x0000002b2c237239 */ /* 0x000fe20000001423 */
[-C--:B------:R-:W-:Y:S02]  /*85a0*/  IMAD R50, R81, R82.reuse, R50 ;  /* 0x0000005251327224 */ /* 0x080fe400078e0232 */
[----:B------:R-:W-:Y:S01]  /*85b0*/  IMAD R51, R0, R82, R51 ;  /* 0x0000005200337224 */ /* 0x000fe200078e0233 */
[----:B------:R-:W-:Y:S01]  /*85c0*/  MOV R0, R96 ;  /* 0x0000006000007202 */ /* 0x000fe20000000f00 */
[----:B------:R-:W-:Y:S01]  /*85d0*/  IMAD R53, R78, R58, RZ ;  /* 0x0000003a4e357224 */ /* 0x000fe200078e02ff */
[----:B------:R-:W-:Y:S01]  /*85e0*/  I2IP.S8.S32.SAT R49, R50, R49, RZ ;  /* 0x0000003132317239 */ /* 0x000fe200000014ff */
[-C--:B------:R-:W-:Y:S01]  /*85f0*/  IMAD R52, R3, R82.reuse, R52 ;  /* 0x0000005203347224 */ /* 0x080fe200078e0234 */
[----:B------:R-:W-:Y:S01]  /*8600*/  SHF.R.S32.HI R3, RZ, 0x18, R94 ;  /* 0x00000018ff037819 */ /* 0x000fe2000001145e */
[----:B------:R-:W-:Y:S01]  /*8610*/  IMAD R53, R2, R82, R53 ;  /* 0x0000005202357224 */ /* 0x000fe200078e0235 */
[----:B------:R-:W-:Y:S01]  /*8620*/  MOV R2, R90 ;  /* 0x0000005a00027202 */ /* 0x000fe20000000f00 */
[----:B------:R-:W-:Y:S01]  /*8630*/  IMAD R54, R83, R82, R54 ;  /* 0x0000005253367224 */ /* 0x000fe200078e0236 */
[----:B------:R-:W-:Y:S01]  /*8640*/  I2IP.S8.S32.SAT R48, R48, R47, R49 ;  /* 0x0000002f30307239 */ /* 0x000fe20000001431 */
[C---:B------:R-:W-:Y:S02]  /*8650*/  IMAD R56, R78.reuse, R61, RZ ;  /* 0x0000003d4e387224 */ /* 0x040fe400078e02ff */
[----:B------:R-:W-:Y:S01]  /*8660*/  IMAD R61, R78, R66, RZ ;  /* 0x000000424e3d7224 */ /* 0x000fe200078e02ff */
[----:B------:R-:W-:Y:S01]  /*8670*/  I2IP.S8.S32.SAT R66, R13, R12, R14 ;  /* 0x0000000c0d427239 */ /* 0x000fe2000000140e */
[-C--:B------:R-:W-:Y:S01]  /*8680*/  IMAD R55, R0, R82.reuse, R55 ;  /* 0x0000005200377224 */ /* 0x080fe200078e0237 */
[----:B------:R-:W-:Y:S01]  /*8690*/  SHF.R.S32.HI R0, RZ, 0x18, R92 ;  /* 0x00000018ff007819 */ /* 0x000fe2000001145c */
[-C--:B------:R-:W-:Y:S01]  /*86a0*/  IMAD R56, R3, R82.reuse, R56 ;  /* 0x0000005203387224 */ /* 0x080fe200078e0238 */
[----:B------:R-:W-:Y:S01]  /*86b0*/  I2IP.S8.S32.SAT R49, R54, R53, RZ ;  /* 0x0000003536317239 */ /* 0x000fe200000014ff */
[----:B------:R1:W-:Y:S01]  /*86c0*/  STS.128 [R155+UR49+0x6200], R64 ;  /* 0x006200409b007988 */ /* 0x0003e20008000c31 */
[----:B------:R-:W-:Y:S01]  /*86d0*/  IMAD R58, R78, R63, RZ ;  /* 0x0000003f4e3a7224 */ /* 0x000fe200078e02ff */
[----:B------:R-:W-:Y:S01]  /*86e0*/  SHF.R.S32.HI R3, RZ, 0x18, R88 ;  /* 0x00000018ff037819 */ /* 0x000fe20000011458 */
[-C--:B------:R-:W-:Y:S01]  /*86f0*/  IMAD R57, R0, R82.reuse, R57 ;  /* 0x0000005200397224 */ /* 0x080fe200078e0239 */
[----:B------:R-:W-:Y:S01]  /*8700*/  I2IP.S8.S32.SAT R49, R52, R51, R49 ;  /* 0x0000003334317239 */ /* 0x000fe20000001431 */
[-C--:B------:R-:W-:Y:S02]  /*8710*/  IMAD R58, R85, R82.reuse, R58 ;  /* 0x00000052553a7224 */ /* 0x080fe400078e023a */
[-C--:B------:R-:W-:Y:S01]  /*8720*/  IMAD R59, R2, R82.reuse, R59 ;  /* 0x00000052023b7224 */ /* 0x080fe200078e023b */
[----:B------:R1:W-:Y:S01]  /*8730*/  STS.128 [R175+0x6200], R16 ;  /* 0x00620010af007388 */ /* 0x0003e20000000c00 */
[-C--:B------:R-:W-:Y:S01]  /*8740*/  IMAD R60, R3, R82.reuse, R60 ;  /* 0x00000052033c7224 */ /* 0x080fe200078e023c */
[----:B------:R-:W-:Y:S01]  /*8750*/  I2IP.S8.S32.SAT R50, R58, R57, RZ ;  /* 0x000000393a327239 */ /* 0x000fe200000014ff */
[-C--:B------:R-:W-:Y:S02]  /*8760*/  IMAD R61, R4, R82.reuse, R61 ;  /* 0x00000052043d7224 */ /* 0x080fe400078e023d */
[----:B------:R-:W-:Y:S01]  /*8770*/  IMAD R62, R107, R82, R62 ;  /* 0x000000526b3e7224 */ /* 0x000fe200078e023e */
[----:B------:R-:W-:Y:S02]  /*8780*/  I2IP.S8.S32.SAT R50, R56, R55, R50 ;  /* 0x0000003738327239 */ /* 0x000fe40000001432 */
[----:B------:R1:W-:Y:S02]  /*8790*/  STS.128 [R174+0x6200], R32 ;  /* 0x00620020ae007388 */ /* 0x0003e40000000c00 */
        /* <DEDUP_REMOVED lines=11> */
[----:B------:R-:W-:Y:S02]  /*8850*/  UIADD3 UR8, UP0, UPT, UR52, 0x680, URZ ;  /* 0x0000068034087890 */ /* 0x000fe4000ff1e0ff */
[----:B------:R-:W-:Y:S02]  /*8860*/  UIADD3 UR5, UPT, UPT, UR41, 0x40, URZ ;  /* 0x0000004029057890 */ /* 0x000fe4000fffe0ff */
[----:B------:R-:W-:Y:S02]  /*8870*/  UIADD3 UR4, UPT, UPT, UR49, 0x6200, URZ ;  /* 0x0000620031047890 */ /* 0x000fe4000fffe0ff */
[----:B------:R-:W-:Y:S01]  /*8880*/  UIADD3.X UR9, UPT, UPT, URZ, UR53, URZ, UP0, !UPT ;  /* 0x00000035ff097290 */ /* 0x000fe200087fe4ff */
[----:B------:R-:W-:Y:S01]  /*8890*/  UMOV UR6, UR42 ;  /* 0x0000002a00067c82 */ /* 0x000fe20008000000 */
[----:B------:R-:W-:Y:S07]  /*88a0*/  UMOV UR7, UR36 ;  /* 0x0000002400077c82 */ /* 0x000fee0008000000 */
[----:B------:R2:W-:Y:S01]  /*88b0*/  UTMASTG.3D [UR4], [UR8] ;  /* 0x00000004080073b5 */ /* 0x0005e20008010000 */
[----:B------:R0:W-:Y:S01]  /*88c0*/  UTMACMDFLUSH ;  /* 0x00000000000079b7 */ /* 0x0001e20000000000 */
[----:B--2---:R-:W-:Y:S04]  /*88d0*/  DEPBAR.LE SB0, 0x1 ;  /* 0x000080400000791a */ /* 0x004fe80000000000 */
.L_x_121:
[----:B------:R-:W-:Y:S05]  /*88e0*/  BSYNC.RECONVERGENT B0 ;  /* 0x0000000000007941 */ /* 0x000fea0003800200 */
.L_x_120:
[----:B------:R-:W-:Y:S01]  /*88f0*/  BAR.SYNC.DEFER_BLOCKING 0x1, 0x80 ;  /* 0x0042000000007b1d */ /* 0x000fe20000010000 */
[----:B------:R-:W-:Y:S01]  /*8900*/  ISETP.NE.AND P2, PT, R170, RZ, PT ;  /* 0x000000ffaa00720c */ /* 0x000fe20003f45270 */
[----:B------:R-:W-:Y:S01]  /*8910*/  IMAD.IADD R20, R75, 0x1, R152 ;  /* 0x000000014b147824 */ /* 0x000fe200078e0298 */
[----:B------:R-:W-:Y:S01]  /*8920*/  ISETP.NE.AND P0, PT, R172, 0x2, PT ;  /* 0x00000002ac00780c */ /* 0x000fe20003f05270 */
[----:B------:R-:W-:Y:S01]  /*8930*/  IMAD.IADD R21, R77, 0x1, R154 ;  /* 0x000000014d157824 */ /* 0x000fe200078e029a */
[----:B------:R-:W-:Y:S02]  /*8940*/  ISETP.NE.AND P1, PT, R76, 0x4, PT ;  /* 0x000000044c00780c */ /* 0x000fe40003f25270 */
[----:B------:R-:W-:Y:S02]  /*8950*/  SEL R0, RZ, 0x1, P0 ;  /* 0x00000001ff007807 */ /* 0x000fe40000000000 */
[----:B------:R-:W-:Y:S02]  /*8960*/  SEL R3, RZ, 0x1, P1 ;  /* 0x00000001ff037807 */ /* 0x000fe40000800000 */
[----:B------:R-:W-:Y:S02]  /*8970*/  LOP3.LUT R163, R163, R0, RZ, 0x3c, !PT ;  /* 0x00000000a3a37212 */ /* 0x000fe400078e3cff */
[----:B------:R-:W-:Y:S02]  /*8980*/  LOP3.LUT R164, R164, R3, RZ, 0x3c, !PT ;  /* 0x00000003a4a47212 */ /* 0x000fe400078e3cff */
[----:B------:R-:W-:Y:S02]  /*8990*/  @P2 R2UR UR36, R160 ;  /* 0x00000000a02422ca */ /* 0x000fe400000e0000 */
[----:B------:R-:W-:Y:S02]  /*89a0*/  SEL R172, R172, RZ, P0 ;  /* 0x000000ffacac7207 */ /* 0x000fe40000000000 */
[----:B------:R-:W-:Y:S01]  /*89b0*/  SEL R76, R76, RZ, P1 ;  /* 0x000000ff4c4c7207 */ /* 0x000fe20000800000 */
[----:B------:R-:W-:Y:S10]  /*89c0*/  @P2 BRA `(.L_x_122) ;  /* 0xffffffc400882947 */ /* 0x000ff4000383ffff */
[----:B------:R-:W-:Y:S05]  /*89d0*/  EXIT ;  /* 0x000000000000794d */ /* 0x000fea0003800000 */
.L_x_24:
[----:B--2---:R2:W4:Y:S02]  /*89e0*/  SYNCS.PHASECHK.TRANS64.TRYWAIT P0, [R3+URZ+0xe0], R2 ;  /* 0x0000e002030075a7 */ /* 0x00452400080011ff */
[----:B----4-:R-:W-:Y:S05]  /*89f0*/  @!P0 NANOSLEEP.SYNCS 0x989680 ;  /* 0x009896800000895d */ /* 0x010fea0003900000 */
[----:B------:R-:W4:Y:S02]  /*8a00*/  @!P0 SYNCS.PHASECHK.TRANS64 P0, [R3+URZ+0xe0], R2 ;  /* 0x0000e002030085a7 */ /* 0x000f2400080010ff */
[----:B----4-:R-:W-:Y:S05]  /*8a10*/  @!P0 BRA `(.L_x_24) ;  /* 0xfffffffc00f08947 */ /* 0x010fea000383ffff */
[----:B------:R-:W-:Y:S05]  /*8a20*/  BRA `(.L_x_123) ;  /* 0xffffff8c006c7947 */ /* 0x000fea000383ffff */
.L_x_27:
[----:B-1----:R-:W-:-:S07]  /*8a30*/  MOV R2, UR33 ;  /* 0x0000002100027c02 */ /* 0x002fce0008000f00 */
.L_x_124:
[----:B-1----:R1:W2:Y:S02]  /*8a40*/  SYNCS.PHASECHK.TRANS64.TRYWAIT P0, [R2+URZ+0x20], R5 ;  /* 0x00002005020075a7 */ /* 0x0022a400080011ff */
[----:B--2---:R-:W-:Y:S05]  /*8a50*/  @!P0 NANOSLEEP.SYNCS 0x989680 ;  /* 0x009896800000895d */ /* 0x004fea0003900000 */
[----:B------:R-:W2:Y:S02]  /*8a60*/  @!P0 SYNCS.PHASECHK.TRANS64 P0, [R2+URZ+0x20], R5 ;  /* 0x00002005020085a7 */ /* 0x000ea400080010ff */
[----:B--2---:R-:W-:Y:S05]  /*8a70*/  @!P0 BRA `(.L_x_124) ;  /* 0xfffffffc00f08947 */ /* 0x004fea000383ffff */
[----:B------:R-:W-:Y:S05]  /*8a80*/  BRA `(.L_x_26) ;  /* 0xffffff8c00d47947 */ /* 0x000fea000383ffff */
.L_x_34:
[----:B-1----:R-:W-:-:S07]  /*8a90*/  MOV R2, UR17 ;  /* 0x0000001100027c02 */ /* 0x002fce0008000f00 */
.L_x_125:
[----:B-1----:R1:W2:Y:S02]  /*8aa0*/  SYNCS.PHASECHK.TRANS64.TRYWAIT P0, [R2+URZ+0x20], R5 ;  /* 0x00002005020075a7 */ /* 0x0022a400080011ff */
[----:B--2---:R-:W-:Y:S05]  /*8ab0*/  @!P0 NANOSLEEP.SYNCS 0x989680 ;  /* 0x009896800000895d */ /* 0x004fea0003900000 */
[----:B------:R-:W2:Y:S02]  /*8ac0*/  @!P0 SYNCS.PHASECHK.TRANS64 P0, [R2+URZ+0x20], R5 ;  /* 0x00002005020085a7 */ /* 0x000ea400080010ff */
[----:B--2---:R-:W-:Y:S05]  /*8ad0*/  @!P0 BRA `(.L_x_125) ;  /* 0xfffffffc00f08947 */ /* 0x004fea000383ffff */
[----:B------:R-:W-:Y:S05]  /*8ae0*/  BRA `(.L_x_33) ;  /* 0xffffff9000907947 */ /* 0x000fea000383ffff */
.L_x_39:
[----:B-1----:R1:W2:Y:S02]  /*8af0*/  SYNCS.PHASECHK.TRANS64.TRYWAIT P0, [R2+URZ+0x70], R3 ;  /* 0x00007003020075a7 */ /* 0x0022a400080011ff */
[----:B--2---:R-:W-:Y:S05]  /*8b00*/  @!P0 NANOSLEEP.SYNCS 0x989680 ;  /* 0x009896800000895d */ /* 0x004fea0003900000 */
[----:B------:R-:W2:Y:S02]  /*8b10*/  @!P0 SYNCS.PHASECHK.TRANS64 P0, [R2+URZ+0x70], R3 ;  /* 0x00007003020085a7 */ /* 0x000ea400080010ff */
[----:B--2---:R-:W-:Y:S05]  /*8b20*/  @!P0 BRA `(.L_x_39) ;  /* 0xfffffffc00f08947 */ /* 0x004fea000383ffff */
[----:B------:R-:W-:Y:S05]  /*8b30*/  BRA `(.L_x_126) ;  /* 0xffffff9400347947 */ /* 0x000fea000383ffff */
.L_x_43:
[----:B---3--:R-:W-:-:S07]  /*8b40*/  MOV R0, UR5 ;  /* 0x0000000500007c02 */ /* 0x008fce0008000f00 */
.L_x_127:
[----:B-1----:R1:W2:Y:S02]  /*8b50*/  SYNCS.PHASECHK.TRANS64.TRYWAIT P0, [R0+URZ], R3 ;  /* 0x00000003000075a7 */ /* 0x0022a400080011ff */
[----:B--2---:R-:W-:Y:S05]  /*8b60*/  @!P0 NANOSLEEP.SYNCS 0x989680 ;  /* 0x009896800000895d */ /* 0x004fea0003900000 */
[----:B------:R-:W2:Y:S02]  /*8b70*/  @!P0 SYNCS.PHASECHK.TRANS64 P0, [R0+URZ], R3 ;  /* 0x00000003000085a7 */ /* 0x000ea400080010ff */
[----:B--2---:R-:W-:Y:S05]  /*8b80*/  @!P0 BRA `(.L_x_127) ;  /* 0xfffffffc00f08947 */ /* 0x004fea000383ffff */
[----:B------:R-:W-:Y:S05]  /*8b90*/  BRA `(.L_x_128) ;  /* 0xffffff9800a47947 */ /* 0x000fea000383ffff */
.L_x_44:
[----:B---3--:R-:W-:-:S07]  /*8ba0*/  MOV R0, UR5 ;  /* 0x0000000500007c02 */ /* 0x008fce0008000f00 */
.L_x_129:
[----:B-1----:R1:W2:Y:S02]  /*8bb0*/  SYNCS.PHASECHK.TRANS64.TRYWAIT P0, [R0+URZ], R3 ;  /* 0x00000003000075a7 */ /* 0x0022a400080011ff */
[----:B--2---:R-:W-:Y:S05]  /*8bc0*/  @!P0 NANOSLEEP.SYNCS 0x989680 ;  /* 0x009896800000895d */ /* 0x004fea0003900000 */
[----:B------:R-:W2:Y:S02]  /*8bd0*/  @!P0 SYNCS.PHASECHK.TRANS64 P0, [R0+URZ], R3 ;  /* 0x00000003000085a7 */ /* 0x000ea400080010ff */
[----:B--2---:R-:W-:Y:S05]  /*8be0*/  @!P0 BRA `(.L_x_129) ;  /* 0xfffffffc00f08947 */ /* 0x004fea000383ffff */
[----:B------:R-:W-:Y:S05]  /*8bf0*/  BRA `(.L_x_130) ;  /* 0xffffff9800b07947 */ /* 0x000fea000383ffff */
.L_x_45:
[----:B---3--:R-:W-:-:S07]  /*8c00*/  MOV R0, UR5 ;  /* 0x0000000500007c02 */ /* 0x008fce0008000f00 */
.L_x_131:
[----:B-1----:R1:W2:Y:S02]  /*8c10*/  SYNCS.PHASECHK.TRANS64.TRYWAIT P0, [R0+URZ], R3 ;  /* 0x00000003000075a7 */ /* 0x0022a400080011ff */
[----:B--2---:R-:W-:Y:S05]  /*8c20*/  @!P0 NANOSLEEP.SYNCS 0x989680 ;  /* 0x009896800000895d */ /* 0x004fea0003900000 */
[----:B------:R-:W2:Y:S02]  /*8c30*/  @!P0 SYNCS.PHASECHK.TRANS64 P0, [R0+URZ], R3 ;  /* 0x00000003000085a7 */ /* 0x000ea400080010ff */
[----:B--2---:R-:W-:Y:S05]  /*8c40*/  @!P0 BRA `(.L_x_131) ;  /* 0xfffffffc00f08947 */ /* 0x004fea000383ffff */
[----:B------:R-:W-:Y:S05]  /*8c50*/  BRA `(.L_x_132) ;  /* 0xffffff9800bc7947 */ /* 0x000fea000383ffff */
.L_x_48:
[----:B-1----:R1:W2:Y:S02]  /*8c60*/  SYNCS.PHASECHK.TRANS64.TRYWAIT P0, [R0+URZ+0xd0], R5 ;  /* 0x0000d005000075a7 */ /* 0x0022a400080011ff */
[----:B--2---:R-:W-:Y:S05]  /*8c70*/  @!P0 NANOSLEEP.SYNCS 0x989680 ;  /* 0x009896800000895d */ /* 0x004fea0003900000 */
[----:B------:R-:W2:Y:S02]  /*8c80*/  @!P0 SYNCS.PHASECHK.TRANS64 P0, [R0+URZ+0xd0], R5 ;  /* 0x0000d005000085a7 */ /* 0x000ea400080010ff */
[----:B--2---:R-:W-:Y:S05]  /*8c90*/  @!P0 BRA `(.L_x_48) ;  /* 0xfffffffc00f08947 */ /* 0x004fea000383ffff */
[----:B------:R-:W-:Y:S05]  /*8ca0*/  BRA `(.L_x_133) ;  /* 0xffffff9c001c7947 */ /* 0x000fea000383ffff */
.L_x_49:
[----:B------:R-:W-:-:S07]  /*8cb0*/  MOV R0, UR5 ;  /* 0x0000000500007c02 */ /* 0x000fce0008000f00 */
.L_x_134:
[----:B-1----:R1:W2:Y:S02]  /*8cc0*/  SYNCS.PHASECHK.TRANS64.TRYWAIT P0, [R0+URZ+0x80], R7 ;  /* 0x00008007000075a7 */ /* 0x0022a400080011ff */
[----:B--2---:R-:W-:Y:S05]  /*8cd0*/  @!P0 NANOSLEEP.SYNCS 0x989680 ;  /* 0x009896800000895d */ /* 0x004fea0003900000 */
[----:B------:R-:W2:Y:S02]  /*8ce0*/  @!P0 SYNCS.PHASECHK.TRANS64 P0, [R0+URZ+0x80], R7 ;  /* 0x00008007000085a7 */ /* 0x000ea400080010ff */
[----:B--2---:R-:W-:Y:S05]  /*8cf0*/  @!P0 BRA `(.L_x_134) ;  /* 0xfffffffc00f08947 */ /* 0x004fea000383ffff */
[----:B------:R-:W-:Y:S05]  /*8d00*/  BRA `(.L_x_135) ;  /* 0xffffff9c002c7947 */ /* 0x000fea000383ffff */
.L_x_50:
[----:B-1----:R1:W2:Y:S02]  /*8d10*/  SYNCS.PHASECHK.TRANS64.TRYWAIT P1, [R0+URZ+0x70], R5 ;  /* 0x00007005000075a7 */ /* 0x0022a400080211ff */
[----:B--2---:R-:W-:Y:S05]  /*8d20*/  @!P1 NANOSLEEP.SYNCS 0x989680 ;  /* 0x009896800000995d */ /* 0x004fea0003900000 */
[----:B------:R-:W2:Y:S02]  /*8d30*/  @!P1 SYNCS.PHASECHK.TRANS64 P1, [R0+URZ+0x70], R5 ;  /* 0x00007005000095a7 */ /* 0x000ea400080210ff */
[----:B--2---:R-:W-:Y:S05]  /*8d40*/  @!P1 BRA `(.L_x_50) ;  /* 0xfffffffc00f09947 */ /* 0x004fea000383ffff */
[----:B------:R-:W-:Y:S05]  /*8d50*/  BRA `(.L_x_136) ;  /* 0xffffff9c005c7947 */ /* 0x000fea000383ffff */
.L_x_53:
[----:B------:R-:W-:-:S07]  /*8d60*/  MOV R0, UR5 ;  /* 0x0000000500007c02 */ /* 0x000fce0008000f00 */
.L_x_137:
[----:B-1----:R1:W2:Y:S02]  /*8d70*/  SYNCS.PHASECHK.TRANS64.TRYWAIT P0, [R0+URZ+0x80], R3 ;  /* 0x00008003000075a7 */ /* 0x0022a400080011ff */
[----:B--2---:R-:W-:Y:S05]  /*8d80*/  @!P0 NANOSLEEP.SYNCS 0x989680 ;  /* 0x009896800000895d */ /* 0x004fea0003900000 */
[----:B------:R-:W2:Y:S02]  /*8d90*/  @!P0 SYNCS.PHASECHK.TRANS64 P0, [R0+URZ+0x80], R3 ;  /* 0x00008003000085a7 */ /* 0x000ea400080010ff */
[----:B--2---:R-:W-:Y:S05]  /*8da0*/  @!P0 BRA `(.L_x_137) ;  /* 0xfffffffc00f08947 */ /* 0x004fea000383ffff */
[----:B------:R-:W-:Y:S05]  /*8db0*/  BRA `(.L_x_52) ;  /* 0xffffff9c00b07947 */ /* 0x000fea000383ffff */
.L_x_62:
[----:B-1----:R-:W-:-:S04]  /*8dc0*/  MOV R4, UR6 ;  /* 0x0000000600047c02 */ /* 0x002fc80008000f00 */
[----:B------:R1:W2:Y:S03]  /*8dd0*/  SYNCS.PHASECHK.TRANS64.TRYWAIT P0, [R4+URZ+0x8], R5 ;  /* 0x00000805040075a7 */ /* 0x0002a600080011ff */
[----:B--2---:R-:W-:Y:S05]  /*8de0*/  @!P0 NANOSLEEP.SYNCS 0x989680 ;  /* 0x009896800000895d */ /* 0x004fea0003900000 */
[----:B------:R-:W2:Y:S02]  /*8df0*/  @!P0 SYNCS.PHASECHK.TRANS64 P0, [R4+URZ+0x8], R5 ;  /* 0x00000805040085a7 */ /* 0x000ea400080010ff */
[----:B--2---:R-:W-:Y:S05]  /*8e00*/  @!P0 BRA `(.L_x_62) ;  /* 0xfffffffc00ec8947 */ /* 0x004fea000383ffff */
[----:B------:R-:W-:Y:S05]  /*8e10*/  BRA `(.L_x_61) ;  /* 0xffffffa000647947 */ /* 0x000fea000383ffff */
.L_x_64:
[----:B------:R-:W-:Y:S01]  /*8e20*/  BSSY B0, `(.L_x_138) ;  /* 0x0000006000007945 */ /* 0x000fe20003800000 */
[----:B------:R-:W-:-:S07]  /*8e30*/  MOV R15, 0xffffffff ;  /* 0xffffffff000f7802 */ /* 0x000fce0000000f00 */
[----:B-1---5:R-:W-:Y:S05]  /*8e40*/  WARPSYNC.COLLECTIVE R15, `(.L_x_139) ;  /* 0x000000000f0c7348 */ /* 0x022fea0003c00000 */
[----:B------:R-:W-:Y:S02]  /*8e50*/  ELECT P6, UR79, PT ;  /* 0x00000000004f782f */ /* 0x000fe400038c0000 */
[----:B------:R-:W-:Y:S01]  /*8e60*/  MOV R14, UR79 ;  /* 0x0000004f000e7c02 */ /* 0x000fe20008000f00 */
[----:B-1---5:R-:W-:Y:S10]  /*8e70*/  ENDCOLLECTIVE ;  /* 0x000000000000791b */ /* 0x022ff40003800000 */
.L_x_139:
[----:B------:R-:W-:Y:S05]  /*8e80*/  BSYNC B0 ;  /* 0x0000000000007941 */ /* 0x000fea0003800000 */
.L_x_138:
[----:B------:R-:W-:Y:S05]  /*8e90*/  BRA `(.L_x_140) ;  /* 0xffffffa000947947 */ /* 0x000fea000383ffff */
.L_x_66:
[----:B-1----:R-:W-:-:S04]  /*8ea0*/  MOV R2, UR6 ;  /* 0x0000000600027c02 */ /* 0x002fc80008000f00 */
[----:B------:R1:W2:Y:S03]  /*8eb0*/  SYNCS.PHASECHK.TRANS64.TRYWAIT P0, [R2+URZ+0x8], R3 ;  /* 0x00000803020075a7 */ /* 0x0002a600080011ff */
[----:B--2---:R-:W-:Y:S05]  /*8ec0*/  @!P0 NANOSLEEP.SYNCS 0x989680 ;  /* 0x009896800000895d */ /* 0x004fea0003900000 */
[----:B------:R-:W2:Y:S02]  /*8ed0*/  @!P0 SYNCS.PHASECHK.TRANS64 P0, [R2+URZ+0x8], R3 ;  /* 0x00000803020085a7 */ /* 0x000ea400080010ff */
[----:B--2---:R-:W-:Y:S05]  /*8ee0*/  @!P0 BRA `(.L_x_66) ;  /* 0xfffffffc00ec8947 */ /* 0x004fea000383ffff */
[----:B------:R-:W-:Y:S05]  /*8ef0*/  BRA `(.L_x_65) ;  /* 0xffffffa000987947 */ /* 0x000fea000383ffff */
.L_x_67:
[----:B-1----:R1:W2:Y:S02]  /*8f00*/  SYNCS.PHASECHK.TRANS64.TRYWAIT P0, [R0+URZ+0x70], R5 ;  /* 0x00007005000075a7 */ /* 0x0022a400080011ff */
[----:B--2---:R-:W-:Y:S05]  /*8f10*/  @!P0 NANOSLEEP.SYNCS 0x989680 ;  /* 0x009896800000895d */ /* 0x004fea0003900000 */
[----:B------:R-:W2:Y:S02]  /*8f20*/  @!P0 SYNCS.PHASECHK.TRANS64 P0, [R0+URZ+0x70], R5 ;  /* 0x00007005000085a7 */ /* 0x000ea400080010ff */
[----:B--2---:R-:W-:Y:S05]  /*8f30*/  @!P0 BRA `(.L_x_67) ;  /* 0xfffffffc00f08947 */ /* 0x004fea000383ffff */
[----:B------:R-:W-:Y:S05]  /*8f40*/  BRA `(.L_x_141) ;  /* 0xffffffa400747947 */ /* 0x000fea000383ffff */
.L_x_69:
[----:B------:R-:W-:-:S07]  /*8f50*/  MOV R0, UR10 ;  /* 0x0000000a00007c02 */ /* 0x000fce0008000f00 */
.L_x_142:
[----:B-1----:R1:W2:Y:S02]  /*8f60*/  SYNCS.PHASECHK.TRANS64.TRYWAIT P0, [R0+URZ+0xb0], R5 ;  /* 0x0000b005000075a7 */ /* 0x0022a400080011ff */
[----:B--2---:R-:W-:Y:S05]  /*8f70*/  @!P0 NANOSLEEP.SYNCS 0x989680 ;  /* 0x009896800000895d */ /* 0x004fea0003900000 */
[----:B------:R-:W2:Y:S02]  /*8f80*/  @!P0 SYNCS.PHASECHK.TRANS64 P0, [R0+URZ+0xb0], R5 ;  /* 0x0000b005000085a7 */ /* 0x000ea400080010ff */
[----:B--2---:R-:W-:Y:S05]  /*8f90*/  @!P0 BRA `(.L_x_142) ;  /* 0xfffffffc00f08947 */ /* 0x004fea000383ffff */
[----:B------:R-:W-:Y:S05]  /*8fa0*/  BRA `(.L_x_143) ;  /* 0xffffffa400c07947 */ /* 0x000fea000383ffff */
.L_x_72:
[----:B------:R-:W-:Y:S07]  /*8fb0*/  MOV R0, UR9 ;  /* 0x0000000900007c02 */ /* 0x000fee0008000f00 */
.L_x_144:
[----:B-1----:R1:W2:Y:S02]  /*8fc0*/  SYNCS.PHASECHK.TRANS64.TRYWAIT P0, [R0+URZ], R5 ;  /* 0x00000005000075a7 */ /* 0x0022a400080011ff */
[----:B--2---:R-:W-:Y:S05]  /*8fd0*/  @!P0 NANOSLEEP.SYNCS 0x989680 ;  /* 0x009896800000895d */ /* 0x004fea0003900000 */
[----:B------:R-:W2:Y:S02]  /*8fe0*/  @!P0 SYNCS.PHASECHK.TRANS64 P0, [R0+URZ], R5 ;  /* 0x00000005000085a7 */ /* 0x000ea400080010ff */
[----:B--2---:R-:W-:Y:S05]  /*8ff0*/  @!P0 BRA `(.L_x_144) ;  /* 0xfffffffc00f08947 */ /* 0x004fea000383ffff */
[----:B------:R-:W-:Y:S05]  /*9000*/  BRA `(.L_x_71) ;  /* 0xffffffa400d47947 */ /* 0x000fea000383ffff */
.L_x_76:
[----:B-1----:R-:W-:-:S07]  /*9010*/  MOV R0, UR7 ;  /* 0x0000000700007c02 */ /* 0x002fce0008000f00 */
.L_x_145:
[----:B-1----:R1:W2:Y:S02]  /*9020*/  SYNCS.PHASECHK.TRANS64.TRYWAIT P0, [R0+URZ], R3 ;  /* 0x00000003000075a7 */ /* 0x0022a400080011ff */
[----:B--2---:R-:W-:Y:S05]  /*9030*/  @!P0 NANOSLEEP.SYNCS 0x989680 ;  /* 0x009896800000895d */ /* 0x004fea0003900000 */
[----:B------:R-:W2:Y:S02]  /*9040*/  @!P0 SYNCS.PHASECHK.TRANS64 P0, [R0+URZ], R3 ;  /* 0x00000003000085a7 */ /* 0x000ea400080010ff */
[----:B--2---:R-:W-:Y:S05]  /*9050*/  @!P0 BRA `(.L_x_145) ;  /* 0xfffffffc00f08947 */ /* 0x004fea000383ffff */
[----:B------:R-:W-:Y:S05]  /*9060*/  BRA `(.L_x_146) ;  /* 0xffffffa800a07947 */ /* 0x000fea000383ffff */
.L_x_77:
[----:B------:R-:W-:-:S07]  /*9070*/  MOV R0, UR7 ;  /* 0x0000000700007c02 */ /* 0x000fce0008000f00 */
.L_x_147:
[----:B-1----:R1:W2:Y:S02]  /*9080*/  SYNCS.PHASECHK.TRANS64.TRYWAIT P0, [R0+URZ], R3 ;  /* 0x00000003000075a7 */ /* 0x0022a400080011ff */
[----:B--2---:R-:W-:Y:S05]  /*9090*/  @!P0 NANOSLEEP.SYNCS 0x989680 ;  /* 0x009896800000895d */ /* 0x004fea0003900000 */
[----:B------:R-:W2:Y:S02]  /*90a0*/  @!P0 SYNCS.PHASECHK.TRANS64 P0, [R0+URZ], R3 ;  /* 0x00000003000085a7 */ /* 0x000ea400080010ff */
[----:B--2---:R-:W-:Y:S05]  /*90b0*/  @!P0 BRA `(.L_x_147) ;  /* 0xfffffffc00f08947 */ /* 0x004fea000383ffff */
[----:B------:R-:W-:Y:S05]  /*90c0*/  BRA `(.L_x_148) ;  /* 0xffffffa800ac7947 */ /* 0x000fea000383ffff */
.L_x_78:
[----:B------:R-:W-:-:S07]  /*90d0*/  MOV R0, UR7 ;  /* 0x0000000700007c02 */ /* 0x000fce0008000f00 */
.L_x_149:
[----:B-1----:R1:W2:Y:S02]  /*90e0*/  SYNCS.PHASECHK.TRANS64.TRYWAIT P0, [R0+URZ], R3 ;  /* 0x00000003000075a7 */ /* 0x0022a400080011ff */
[----:B--2---:R-:W-:Y:S05]  /*90f0*/  @!P0 NANOSLEEP.SYNCS 0x989680 ;  /* 0x009896800000895d */ /* 0x004fea0003900000 */
[----:B------:R-:W2:Y:S02]  /*9100*/  @!P0 SYNCS.PHASECHK.TRANS64 P0, [R0+URZ], R3 ;  /* 0x00000003000085a7 */ /* 0x000ea400080010ff */
[----:B--2---:R-:W-:Y:S05]  /*9110*/  @!P0 BRA `(.L_x_149) ;  /* 0xfffffffc00f08947 */ /* 0x004fea000383ffff */
[----:B------:R-:W-:Y:S05]  /*9120*/  BRA `(.L_x_150) ;  /* 0xffffffa800b87947 */ /* 0x000fea000383ffff */
.L_x_81:
[----:B------:R-:W-:-:S07]  /*9130*/  MOV R0, UR8 ;  /* 0x0000000800007c02 */ /* 0x000fce0008000f00 */
.L_x_151:
[----:B-1----:R1:W2:Y:S02]  /*9140*/  SYNCS.PHASECHK.TRANS64.TRYWAIT P1, [R0+URZ+0xf0], R3 ;  /* 0x0000f003000075a7 */ /* 0x0022a400080211ff */
[----:B--2---:R-:W-:Y:S05]  /*9150*/  @!P1 NANOSLEEP.SYNCS 0x989680 ;  /* 0x009896800000995d */ /* 0x004fea0003900000 */
[----:B------:R-:W2:Y:S02]  /*9160*/  @!P1 SYNCS.PHASECHK.TRANS64 P1, [R0+URZ+0xf0], R3 ;  /* 0x0000f003000095a7 */ /* 0x000ea400080210ff */
[----:B--2---:R-:W-:Y:S05]  /*9170*/  @!P1 BRA `(.L_x_151) ;  /* 0xfffffffc00f09947 */ /* 0x004fea000383ffff */
[----:B------:R-:W-:Y:S05]  /*9180*/  BRA `(.L_x_152) ;  /* 0xffffffac00047947 */ /* 0x000fea000383ffff */
.L_x_86:
[----:B--2---:R2:W4:Y:S02]  /*9190*/  SYNCS.PHASECHK.TRANS64.TRYWAIT P0, [R0+URZ+0x70], R3 ;  /* 0x00007003000075a7 */ /* 0x00452400080011ff */
[----:B----4-:R-:W-:Y:S05]  /*91a0*/  @!P0 NANOSLEEP.SYNCS 0x989680 ;  /* 0x009896800000895d */ /* 0x010fea0003900000 */
[----:B------:R-:W4:Y:S02]  /*91b0*/  @!P0 SYNCS.PHASECHK.TRANS64 P0, [R0+URZ+0x70], R3 ;  /* 0x00007003000085a7 */ /* 0x000f2400080010ff */
[----:B----4-:R-:W-:Y:S05]  /*91c0*/  @!P0 BRA `(.L_x_86) ;  /* 0xfffffffc00f08947 */ /* 0x010fea000383ffff */
[----:B------:R-:W-:Y:S05]  /*91d0*/  BRA `(.L_x_153) ;  /* 0xffffffb000107947 */ /* 0x000fea000383ffff */
.L_x_89:
[----:B------:R-:W-:Y:S07]  /*91e0*/  MOV R0, UR6 ;  /* 0x0000000600007c02 */ /* 0x000fee0008000f00 */
.L_x_154:
[----:B--2---:R2:W4:Y:S02]  /*91f0*/  SYNCS.PHASECHK.TRANS64.TRYWAIT P0, [R0+URZ+0x68], R3 ;  /* 0x00006803000075a7 */ /* 0x00452400080011ff */
[----:B----4-:R-:W-:Y:S05]  /*9200*/  @!P0 NANOSLEEP.SYNCS 0x989680 ;  /* 0x009896800000895d */ /* 0x010fea0003900000 */
[----:B------:R-:W4:Y:S02]  /*9210*/  @!P0 SYNCS.PHASECHK.TRANS64 P0, [R0+URZ+0x68], R3 ;  /* 0x00006803000085a7 */ /* 0x000f2400080010ff */
[----:B----4-:R-:W-:Y:S05]  /*9220*/  @!P0 BRA `(.L_x_154) ;  /* 0xfffffffc00f08947 */ /* 0x010fea000383ffff */
[----:B------:R-:W-:Y:S05]  /*9230*/  BRA `(.L_x_88) ;  /* 0xffffffb000f07947 */ /* 0x000fea000383ffff */
.L_x_92:
[----:B--2---:R-:W-:Y:S07]  /*9240*/  MOV R3, UR6 ;  /* 0x0000000600037c02 */ /* 0x004fee0008000f00 */
.L_x_155:
[----:B-1----:R1:W2:Y:S02]  /*9250*/  SYNCS.PHASECHK.TRANS64.TRYWAIT P0, [R3+URZ+0x50], R12 ;  /* 0x0000500c030075a7 */ /* 0x0022a400080011ff */
[----:B--2---:R-:W-:Y:S05]  /*9260*/  @!P0 NANOSLEEP.SYNCS 0x989680 ;  /* 0x009896800000895d */ /* 0x004fea0003900000 */
[----:B------:R-:W2:Y:S02]  /*9270*/  @!P0 SYNCS.PHASECHK.TRANS64 P0, [R3+URZ+0x50], R12 ;  /* 0x0000500c030085a7 */ /* 0x000ea400080010ff */
[----:B--2---:R-:W-:Y:S05]  /*9280*/  @!P0 BRA `(.L_x_155) ;  /* 0xfffffffc00f08947 */ /* 0x004fea000383ffff */
[----:B------:R-:W-:Y:S05]  /*9290*/  BRA `(.L_x_156) ;  /* 0xffffffb400687947 */ /* 0x000fea000383ffff */
.L_x_93:
[----:B------:R-:W-:Y:S07]  /*92a0*/  MOV R3, UR6 ;  /* 0x0000000600037c02 */ /* 0x000fee0008000f00 */
.L_x_157:
[----:B-1----:R1:W2:Y:S02]  /*92b0*/  SYNCS.PHASECHK.TRANS64.TRYWAIT P0, [R3+URZ+0x58], R12 ;  /* 0x0000580c030075a7 */ /* 0x0022a400080011ff */
[----:B--2---:R-:W-:Y:S05]  /*92c0*/  @!P0 NANOSLEEP.SYNCS 0x989680 ;  /* 0x009896800000895d */ /* 0x004fea0003900000 */
[----:B------:R-:W2:Y:S02]  /*92d0*/  @!P0 SYNCS.PHASECHK.TRANS64 P0, [R3+URZ+0x58], R12 ;  /* 0x0000580c030085a7 */ /* 0x000ea400080010ff */
[----:B--2---:R-:W-:Y:S05]  /*92e0*/  @!P0 BRA `(.L_x_157) ;  /* 0xfffffffc00f08947 */ /* 0x004fea000383ffff */
[----:B------:R-:W-:Y:S05]  /*92f0*/  BRA `(.L_x_158) ;  /* 0xffffffb400e87947 */ /* 0x000fea000383ffff */
.L_x_95:
[----:B------:R-:W-:-:S07]  /*9300*/  MOV R0, UR6 ;  /* 0x0000000600007c02 */ /* 0x000fce0008000f00 */
.L_x_159:
[----:B-1----:R1:W4:Y:S02]  /*9310*/  SYNCS.PHASECHK.TRANS64.TRYWAIT P0, [R0+URZ+0x50], R3 ;  /* 0x00005003000075a7 */ /* 0x00232400080011ff */
[----:B----4-:R-:W-:Y:S05]  /*9320*/  @!P0 NANOSLEEP.SYNCS 0x989680 ;  /* 0x009896800000895d */ /* 0x010fea0003900000 */
[----:B------:R-:W4:Y:S02]  /*9330*/  @!P0 SYNCS.PHASECHK.TRANS64 P0, [R0+URZ+0x50], R3 ;  /* 0x00005003000085a7 */ /* 0x000f2400080010ff */
[----:B----4-:R-:W-:Y:S05]  /*9340*/  @!P0 BRA `(.L_x_159) ;  /* 0xfffffffc00f08947 */ /* 0x010fea000383ffff */
[----:B------:R-:W-:Y:S05]  /*9350*/  BRA `(.L_x_160) ;  /* 0xffffffb800587947 */ /* 0x000fea000383ffff */
.L_x_97:
[----:B--2---:R2:W3:Y:S02]  /*9360*/  SYNCS.PHASECHK.TRANS64.TRYWAIT P0, [R0+URZ+0x70], R3 ;  /* 0x00007003000075a7 */ /* 0x0044e400080011ff */
[----:B---3--:R-:W-:Y:S05]  /*9370*/  @!P0 NANOSLEEP.SYNCS 0x989680 ;  /* 0x009896800000895d */ /* 0x008fea0003900000 */
[----:B------:R-:W3:Y:S02]  /*9380*/  @!P0 SYNCS.PHASECHK.TRANS64 P0, [R0+URZ+0x70], R3 ;  /* 0x00007003000085a7 */ /* 0x000ee400080010ff */
[----:B---3--:R-:W-:Y:S05]  /*9390*/  @!P0 BRA `(.L_x_97) ;  /* 0xfffffffc00f08947 */ /* 0x008fea000383ffff */
[----:B------:R-:W-:Y:S05]  /*93a0*/  BRA `(.L_x_161) ;  /* 0xffffffbc00247947 */ /* 0x000fea000383ffff */
.L_x_108:
[----:B-1----:R1:W3:Y:S02]  /*93b0*/  SYNCS.PHASECHK.TRANS64.TRYWAIT P1, [R3+URZ+0x40], R0 ;  /* 0x00004000030075a7 */ /* 0x0022e400080211ff */
[----:B---3--:R-:W-:Y:S05]  /*93c0*/  @!P1 NANOSLEEP.SYNCS 0x989680 ;  /* 0x009896800000995d */ /* 0x008fea0003900000 */
[----:B------:R-:W3:Y:S02]  /*93d0*/  @!P1 SYNCS.PHASECHK.TRANS64 P1, [R3+URZ+0x40], R0 ;  /* 0x00004000030095a7 */ /* 0x000ee400080210ff */
[----:B---3--:R-:W-:Y:S05]  /*93e0*/  @!P1 BRA `(.L_x_108) ;  /* 0xfffffffc00f09947 */ /* 0x008fea000383ffff */
[----:B------:R-:W-:Y:S05]  /*93f0*/  BRA `(.L_x_107) ;  /* 0xffffffc8004c7947 */ /* 0x000fea000383ffff */
.L_x_110:
[----:B---3--:R3:W4:Y:S02]  /*9400*/  SYNCS.PHASECHK.TRANS64.TRYWAIT P0, [R171+URZ+0x90], R2 ;  /* 0x00009002ab0075a7 */ /* 0x00872400080011ff */
[----:B----4-:R-:W-:Y:S05]  /*9410*/  @!P0 NANOSLEEP.SYNCS 0x989680 ;  /* 0x009896800000895d */ /* 0x010fea0003900000 */
[----:B------:R-:W4:Y:S02]  /*9420*/  @!P0 SYNCS.PHASECHK.TRANS64 P0, [R171+URZ+0x90], R2 ;  /* 0x00009002ab0085a7 */ /* 0x000f2400080010ff */
[----:B----4-:R-:W-:Y:S05]  /*9430*/  @!P0 BRA `(.L_x_110) ;  /* 0xfffffffc00f08947 */ /* 0x010fea000383ffff */
[----:B------:R-:W-:Y:S05]  /*9440*/  BRA `(.L_x_109) ;  /* 0xffffffc800a87947 */ /* 0x000fea000383ffff */
.L_x_118:
[----:B--2---:R2:W3:Y:S02]  /*9450*/  SYNCS.PHASECHK.TRANS64.TRYWAIT P0, [R124+URZ+0x40], R3 ;  /* 0x000040037c0075a7 */ /* 0x0044e400080011ff */
[----:B---3--:R-:W-:Y:S05]  /*9460*/  @!P0 NANOSLEEP.SYNCS 0x989680 ;  /* 0x009896800000895d */ /* 0x008fea0003900000 */
[----:B------:R-:W3:Y:S02]  /*9470*/  @!P0 SYNCS.PHASECHK.TRANS64 P0, [R124+URZ+0x40], R3 ;  /* 0x000040037c0085a7 */ /* 0x000ee400080010ff */
[----:B---3--:R-:W-:Y:S05]  /*9480*/  @!P0 BRA `(.L_x_118) ;  /* 0xfffffffc00f08947 */ /* 0x008fea000383ffff */
[----:B------:R-:W-:Y:S05]  /*9490*/  BRA `(.L_x_117) ;  /* 0xffffffdc00ac7947 */ /* 0x000fea000383ffff */
        .weak           $__internal_0_$__cuda_sm10x_tcgen05_guardrail_trap_col_being_dealloced_not_returned_by_alloc
        .type           $__internal_0_$__cuda_sm10x_tcgen05_guardrail_trap_col_being_dealloced_not_returned_by_alloc,@function
        .size           $__internal_0_$__cuda_sm10x_tcgen05_guardrail_trap_col_being_dealloced_not_returned_by_alloc,($__internal_1_$__cuda_sm10x_tcgen05_guardrail_trap_phase_invalid_during_alloc - $__internal_0_$__cuda_sm10x_tcgen05_guardrail_trap_col_being_dealloced_not_returned_by_alloc)
$__internal_0_$__cuda_sm10x_tcgen05_guardrail_trap_col_being_dealloced_not_returned_by_alloc:
[----:B------:R-:W-:Y:S05]  /*94a0*/  BPT.TRAP 0x1 ;  /* 0x000000040000795c */ /* 0x000fea0000300000 */
[----:B------:R-:W-:-:S04]  /*94b0*/  HFMA2 R3, -RZ, RZ, 0, 0 ;  /* 0x00000000ff037431 */ /* 0x000fc800000001ff */
[----:B------:R-:W-:Y:S05]  /*94c0*/  RET.REL.NODEC R2 `(_ZN7cutlass13device_kernelINS_4gemm6kernel13GemmUniversalIN4cute5tupleIJiiiiEEENS1_10collective13CollectiveMmaINS1_35MainloopSm100TmaUmmaWarpSpecializedILi4ELi2ELi4ENS5_IJNS4_1CILi2EEENSA_ILi1EEESC_EEEEENS5_IJNSA_ILi256EEENSA_ILi128EEENSA_ILi64EEEEEEaNS5_IJlSC_lEEEaSJ_NS4_8TiledMMAINS4_8MMA_AtomIJNS4_21SM100_MMA_S8_2x1SM_SSIaaiLi256ELi128ELNS4_4UMMA5MajorE0ELSO_0ELNSN_8SaturateE0EEEEEENS4_6LayoutINS5_IJSC_SC_SC_EEENS5_IJNSA_ILi0EEESU_SU_EEEEENS5_IJNS4_10UnderscoreESX_SX_EEEEENS4_18SM100_TMA_2SM_LOADENS4_14ComposedLayoutINS4_7SwizzleILi2ELi4ELi3EEENS4_18smem_ptr_flag_bitsILi8EEENSS_INS5_IJNSA_ILi8EEESH_EEENS5_IJSH_SC_EEEEEEEvNS4_8identityES10_S1A_vS1B_EENS_8epilogue10collective18CollectiveEpilogueINS1D_23Sm100TmaWarpSpecializedILi2ELi2ELi64ELb0ELb0EEEJNS5_IJSG_SG_SH_EEENS5_IJNSS_ISG_SC_EENSS_ISH_SC_EEEEEaSJ_aSJ_NS1D_6fusion15FusionCallbacksIS1H_NS1M_17LinearCombinationIaiaiLNS_15FloatRoundStyleE2EEES1I_S1L_JEEENS4_5SM1004TMEM4LOAD26SM100_TMEM_LOAD_32dp32b64xENS4_13SM90_TMA_LOADES1A_NS4_39AutoVectorizingCopyWithAssumedAlignmentILi128EEENS4_14SM90_TMA_STOREES1A_S1Y_S1Y_EEEvvEEEEvNT_6ParamsE) ;  /* 0xffffff6802cc7950 */ /* 0x000fea0003c3ffff */
        .weak           $__internal_1_$__cuda_sm10x_tcgen05_guardrail_trap_phase_invalid_during_alloc
        .type           $__internal_1_$__cuda_sm10x_tcgen05_guardrail_trap_phase_invalid_during_alloc,@function
        .size           $__internal_1_$__cuda_sm10x_tcgen05_guardrail_trap_phase_invalid_during_alloc,($__internal_2_$__cuda_sm10x_tcgen05_guardrail_trap_unallocated_columns_being_dealloced - $__internal_1_$__cuda_sm10x_tcgen05_guardrail_trap_phase_invalid_during_alloc)
$__internal_1_$__cuda_sm10x_tcgen05_guardrail_trap_phase_invalid_during_alloc:
[----:B------:R-:W-:Y:S05]  /*94d0*/  BPT.TRAP 0x1 ;  /* 0x000000040000795c */ /* 0x000fea0000300000 */
[----:B------:R-:W-:-:S04]  /*94e0*/  MOV R3, 0x0 ;  /* 0x0000000000037802 */ /* 0x000fc80000000f00 */
[----:B------:R-:W-:Y:S05]  /*94f0*/  RET.REL.NODEC R2 `(_ZN7cutlass13device_kernelINS_4gemm6kernel13GemmUniversalIN4cute5tupleIJiiiiEEENS1_10collective13CollectiveMmaINS1_35MainloopSm100TmaUmmaWarpSpecializedILi4ELi2ELi4ENS5_IJNS4_1CILi2EEENSA_ILi1EEESC_EEEEENS5_IJNSA_ILi256EEENSA_ILi128EEENSA_ILi64EEEEEEaNS5_IJlSC_lEEEaSJ_NS4_8TiledMMAINS4_8MMA_AtomIJNS4_21SM100_MMA_S8_2x1SM_SSIaaiLi256ELi128ELNS4_4UMMA5MajorE0ELSO_0ELNSN_8SaturateE0EEEEEENS4_6LayoutINS5_IJSC_SC_SC_EEENS5_IJNSA_ILi0EEESU_SU_EEEEENS5_IJNS4_10UnderscoreESX_SX_EEEEENS4_18SM100_TMA_2SM_LOADENS4_14ComposedLayoutINS4_7SwizzleILi2ELi4ELi3EEENS4_18smem_ptr_flag_bitsILi8EEENSS_INS5_IJNSA_ILi8EEESH_EEENS5_IJSH_SC_EEEEEEEvNS4_8identityES10_S1A_vS1B_EENS_8epilogue10collective18CollectiveEpilogueINS1D_23Sm100TmaWarpSpecializedILi2ELi2ELi64ELb0ELb0EEEJNS5_IJSG_SG_SH_EEENS5_IJNSS_ISG_SC_EENSS_ISH_SC_EEEEEaSJ_aSJ_NS1D_6fusion15FusionCallbacksIS1H_NS1M_17LinearCombinationIaiaiLNS_15FloatRoundStyleE2EEES1I_S1L_JEEENS4_5SM1004TMEM4LOAD26SM100_TMEM_LOAD_32dp32b64xENS4_13SM90_TMA_LOADES1A_NS4_39AutoVectorizingCopyWithAssumedAlignmentILi128EEENS4_14SM90_TMA_STOREES1A_S1Y_S1Y_EEEvvEEEEvNT_6ParamsE) ;  /* 0xffffff6802c07950 */ /* 0x000fea0003c3ffff */
        .weak           $__internal_2_$__cuda_sm10x_tcgen05_guardrail_trap_unallocated_columns_being_dealloced
        .type           $__internal_2_$__cuda_sm10x_tcgen05_guardrail_trap_unallocated_columns_being_dealloced,@function
        .size           $__internal_2_$__cuda_sm10x_tcgen05_guardrail_trap_unallocated_columns_being_dealloced,(.L_x_163 - $__internal_2_$__cuda_sm10x_tcgen05_guardrail_trap_unallocated_columns_being_dealloced)
$__internal_2_$__cuda_sm10x_tcgen05_guardrail_trap_unallocated_columns_being_dealloced:
[----:B------:R-:W-:Y:S05]  /*9500*/  BPT.TRAP 0x1 ;  /* 0x000000040000795c */ /* 0x000fea0000300000 */
[----:B------:R-:W-:-:S04]  /*9510*/  HFMA2 R3, -RZ, RZ, 0, 0 ;  /* 0x00000000ff037431 */ /* 0x000fc800000001ff */
[----:B------:R-:W-:Y:S05]  /*9520*/  RET.REL.NODEC R2 `(_ZN7cutlass13device_kernelINS_4gemm6kernel13GemmUniversalIN4cute5tupleIJiiiiEEENS1_10collective13CollectiveMmaINS1_35MainloopSm100TmaUmmaWarpSpecializedILi4ELi2ELi4ENS5_IJNS4_1CILi2EEENSA_ILi1EEESC_EEEEENS5_IJNSA_ILi256EEENSA_ILi128EEENSA_ILi64EEEEEEaNS5_IJlSC_lEEEaSJ_NS4_8TiledMMAINS4_8MMA_AtomIJNS4_21SM100_MMA_S8_2x1SM_SSIaaiLi256ELi128ELNS4_4UMMA5MajorE0ELSO_0ELNSN_8SaturateE0EEEEEENS4_6LayoutINS5_IJSC_SC_SC_EEENS5_IJNSA_ILi0EEESU_SU_EEEEENS5_IJNS4_10UnderscoreESX_SX_EEEEENS4_18SM100_TMA_2SM_LOADENS4_14ComposedLayoutINS4_7SwizzleILi2ELi4ELi3EEENS4_18smem_ptr_flag_bitsILi8EEENSS_INS5_IJNSA_ILi8EEESH_EEENS5_IJSH_SC_EEEEEEEvNS4_8identityES10_S1A_vS1B_EENS_8epilogue10collective18CollectiveEpilogueINS1D_23Sm100TmaWarpSpecializedILi2ELi2ELi64ELb0ELb0EEEJNS5_IJSG_SG_SH_EEENS5_IJNSS_ISG_SC_EENSS_ISH_SC_EEEEEaSJ_aSJ_NS1D_6fusion15FusionCallbacksIS1H_NS1M_17LinearCombinationIaiaiLNS_15FloatRoundStyleE2EEES1I_S1L_JEEENS4_5SM1004TMEM4LOAD26SM100_TMEM_LOAD_32dp32b64xENS4_13SM90_TMA_LOADES1A_NS4_39AutoVectorizingCopyWithAssumedAlignmentILi128EEENS4_14SM90_TMA_STOREES1A_S1Y_S1Y_EEEvvEEEEvNT_6ParamsE) ;  /* 0xffffff6802b47950 */ /* 0x000fea0003c3ffff */
.L_x_162:
[----:B------:R-:W-:-:S00]  /*9530*/  BRA `(.L_x_162) ;  /* 0xfffffffc00fc7947 */ /* 0x000fc0000383ffff */
[----:B------:R-:W-:-:S00]  /*9540*/  NOP ;  /* 0x0000000000007918 */ /* 0x000fc00000000000 */
        /* <DEDUP_REMOVED lines=11> */
.L_x_163:


//--------------------- .nv.global.init           --------------------------
	.section	.nv.global.init,"aw",@progbits
.nv.global.init:
	.type		$str$27,@object
	.size		$str$27,($str$28 - $str$27)
$str$27:
        /*0000*/ 	.byte	0x28, 0x61, 0x64, 0x64, 0x72, 0x65, 0x73, 0x73, 0x20, 0x26, 0x20, 0x6d, 0x61, 0x73, 0x6b, 0x29
        /*0010*/ 	.byte	0x20, 0x3d, 0x3d, 0x20, 0x30, 0x00
	.type		$str$28,@object
	.size		$str$28,($str$26 - $str$28)
$str$28:
        /*0016*/ 	.byte	0x2f, 0x74, 0x6d, 0x70, 0x2f, 0x63, 0x75, 0x74, 0x6c, 0x61, 0x73, 0x73, 0x5f, 0x73, 0x77, 0x65
        /*0026*/ 	.byte	0x65, 0x70, 0x5f, 0x73, 0x72, 0x63, 0x2f, 0x69, 0x6e, 0x63, 0x6c, 0x75, 0x64, 0x65, 0x2f, 0x63
        /*0036*/ 	.byte	0x75, 0x74, 0x65, 0x2f, 0x70, 0x6f, 0x69, 0x6e, 0x74, 0x65, 0x72, 0x5f, 0x66, 0x6c, 0x61, 0x67
        /*0046*/ 	.byte	0x67, 0x65, 0x64, 0x2e, 0x68, 0x70, 0x70, 0x00
	.type		$str$26,@object
	.size		$str$26,($str$25 - $str$26)
$str$26:
        /*004e*/ 	.byte	0x2f, 0x74, 0x6d, 0x70, 0x2f, 0x63, 0x75, 0x74, 0x6c, 0x61, 0x73, 0x73, 0x5f, 0x73, 0x77, 0x65
        /*005e*/ 	.byte	0x65, 0x70, 0x5f, 0x73, 0x72, 0x63, 0x2f, 0x69, 0x6e, 0x63, 0x6c, 0x75, 0x64, 0x65, 0x2f, 0x63
        /*006e*/ 	.byte	0x75, 0x74, 0x65, 0x2f, 0x61, 0x74, 0x6f, 0x6d, 0x2f, 0x63, 0x6f, 0x70, 0x79, 0x5f, 0x74, 0x72
        /*007e*/ 	.byte	0x61, 0x69, 0x74, 0x73, 0x5f, 0x73, 0x6d, 0x31, 0x30, 0x30, 0x2e, 0x68, 0x70, 0x70, 0x00
	.type		$str$25,@object
	.size		$str$25,(__unnamed_1 - $str$25)
$str$25:
        /*008d*/ 	.byte	0x28, 0x28, 0x75, 0x69, 0x6e, 0x74, 0x33, 0x32, 0x5f, 0x74, 0x28, 0x74, 0x68, 0x72, 0x65, 0x61
        /*009d*/ 	.byte	0x64, 0x49, 0x64, 0x78, 0x2e, 0x78, 0x29, 0x20, 0x2f, 0x20, 0x33, 0x32, 0x29, 0x20, 0x25, 0x20
        /*00ad*/ 	.byte	0x34, 0x29, 0x20, 0x3d, 0x3d, 0x20, 0x28, 0x28, 0x28, 0x74, 0x6d, 0x65, 0x6d, 0x5f, 0x61, 0x64
        /*00bd*/ 	.byte	0x64, 0x72, 0x20, 0x3e, 0x3e, 0x20, 0x31, 0x36, 0x29, 0x20, 0x2f, 0x20, 0x33, 0x32, 0x29, 0x20
        /*00cd*/ 	.byte	0x25, 0x20, 0x34, 0x29, 0x00
	.type		__unnamed_1,@object
	.size		__unnamed_1,(__unnamed_2 - __unnamed_1)
__unnamed_1:
        /*00d2*/ 	.byte	0x61, 0x75, 0x74, 0x6f, 0x20, 0x63, 0x75, 0x74, 0x65, 0x3a, 0x3a, 0x61, 0x73, 0x5f, 0x70, 0x6f
        /* <DEDUP_REMOVED lines=24> */
        /*0262*/ 	.byte	0x5d, 0x00
	.type		__unnamed_2,@object
	.size		__unnamed_2,(.L_2 - __unnamed_2)
__unnamed_2:
        /* <DEDUP_REMOVED lines=42> */
        /*0504*/ 	.byte	0x43, 0x3c, 0x30, 0x3e, 0x3e, 0x3e, 0x3e, 0x5d, 0x00
.L_2:


//--------------------- .nv.shared._ZN7cutlass13device_kernelINS_4gemm6kernel13GemmUniversalIN4cute5tupleIJiiiiEEENS1_10collective13CollectiveMmaINS1_35MainloopSm100TmaUmmaWarpSpecializedILi4ELi2ELi4ENS5_IJNS4_1CILi2EEENSA_ILi1EEESC_EEEEENS5_IJNSA_ILi256EEENSA_ILi128EEENSA_ILi64EEEEEEaNS5_IJlSC_lEEEaSJ_NS4_8TiledMMAINS4_8MMA_AtomIJNS4_21SM100_MMA_S8_2x1SM_SSIaaiLi256ELi128ELNS4_4UMMA5MajorE0ELSO_0ELNSN_8SaturateE0EEEEEENS4_6LayoutINS5_IJSC_SC_SC_EEENS5_IJNSA_ILi0EEESU_SU_EEEEENS5_IJNS4_10UnderscoreESX_SX_EEEEENS4_18SM100_TMA_2SM_LOADENS4_14ComposedLayoutINS4_7SwizzleILi2ELi4ELi3EEENS4_18smem_ptr_flag_bitsILi8EEENSS_INS5_IJNSA_ILi8EEESH_EEENS5_IJSH_SC_EEEEEEEvNS4_8identityES10_S1A_vS1B_EENS_8epilogue10collective18CollectiveEpilogueINS1D_23Sm100TmaWarpSpecializedILi2ELi2ELi64ELb0ELb0EEEJNS5_IJSG_SG_SH_EEENS5_IJNSS_ISG_SC_EENSS_ISH_SC_EEEEEaSJ_aSJ_NS1D_6fusion15FusionCallbacksIS1H_NS1M_17LinearCombinationIaiaiLNS_15FloatRoundStyleE2EEES1I_S1L_JEEENS4_5SM1004TMEM4LOAD26SM100_TMEM_LOAD_32dp32b64xENS4_13SM90_TMA_LOADES1A_NS4_39AutoVectorizingCopyWithAssumedAlignmentILi128EEENS4_14SM90_TMA_STOREES1A_S1Y_S1Y_EEEvvEEEEvNT_6ParamsE --------------------------
	.section	.nv.shared._ZN7cutlass13device_kernelINS_4gemm6kernel13GemmUniversalIN4cute5tupleIJiiiiEEENS1_10collective13CollectiveMmaINS1_35MainloopSm100TmaUmmaWarpSpecializedILi4ELi2ELi4ENS5_IJNS4_1CILi2EEENSA_ILi1EEESC_EEEEENS5_IJNSA_ILi256EEENSA_ILi128EEENSA_ILi64EEEEEEaNS5_IJlSC_lEEEaSJ_NS4_8TiledMMAINS4_8MMA_AtomIJNS4_21SM100_MMA_S8_2x1SM_SSIaaiLi256ELi128ELNS4_4UMMA5MajorE0ELSO_0ELNSN_8SaturateE0EEEEEENS4_6LayoutINS5_IJSC_SC_SC_EEENS5_IJNSA_ILi0EEESU_SU_EEEEENS5_IJNS4_10UnderscoreESX_SX_EEEEENS4_18SM100_TMA_2SM_LOADENS4_14ComposedLayoutINS4_7SwizzleILi2ELi4ELi3EEENS4_18smem_ptr_flag_bitsILi8EEENSS_INS5_IJNSA_ILi8EEESH_EEENS5_IJSH_SC_EEEEEEEvNS4_8identityES10_S1A_vS1B_EENS_8epilogue10collective18CollectiveEpilogueINS1D_23Sm100TmaWarpSpecializedILi2ELi2ELi64ELb0ELb0EEEJNS5_IJSG_SG_SH_EEENS5_IJNSS_ISG_SC_EENSS_ISH_SC_EEEEEaSJ_aSJ_NS1D_6fusion15FusionCallbacksIS1H_NS1M_17LinearCombinationIaiaiLNS_15FloatRoundStyleE2EEES1I_S1L_JEEENS4_5SM1004TMEM4LOAD26SM100_TMEM_LOAD_32dp32b64xENS4_13SM90_TMA_LOADES1A_NS4_39AutoVectorizingCopyWithAssumedAlignmentILi128EEENS4_14SM90_TMA_STOREES1A_S1Y_S1Y_EEEvvEEEEvNT_6ParamsE,"aw",@nobits
	.sectionflags	@""
	.align	16
	.zero		1024


//--------------------- .nv.shared.reserved.0     --------------------------
	.section	.nv.shared.reserved.0,"aw",@nobits
	.weak		__nv_reservedSMEM_offset_0_alias
	.size		__nv_reservedSMEM_offset_0_alias, 0, 64
	.other		__nv_reservedSMEM_offset_0_alias,@"STO_CUDA_RESERVED_SHARED STV_DEFAULT"
__nv_reservedSMEM_offset_0_alias:
	.zero		0
.nv.shared.reserved.0:
	.zero		64
	.weak		__nv_reservedSMEM_tcgen05_partition
	.type		__nv_reservedSMEM_tcgen05_partition,@object
	.size		__nv_reservedSMEM_tcgen05_partition,(.L_0 - __nv_reservedSMEM_tcgen05_partition)
__nv_reservedSMEM_tcgen05_partition:
	.zero		32
.L_0:


//--------------------- .nv.global                --------------------------
	.section	.nv.global,"aw",@nobits
.nv.global:
	.type		_ZN40_INTERNAL_8ff6698f_4_k_cu_ef306186_104374cute1_E,@object
	.size		_ZN40_INTERNAL_8ff6698f_4_k_cu_ef306186_104374cute1_E,(_ZN40_INTERNAL_8ff6698f_4_k_cu_ef306186_104374cuda3std3__45__cpo6cbeginE - _ZN40_INTERNAL_8ff6698f_4_k_cu_ef306186_104374cute1_E)
_ZN40_INTERNAL_8ff6698f_4_k_cu_ef306186_104374cute1_E:
	.zero		1
	.type		_ZN40_INTERNAL_8ff6698f_4_k_cu_ef306186_104374cuda3std3__45__cpo6cbeginE,@object
	.size		_ZN40_INTERNAL_8ff6698f_4_k_cu_ef306186_104374cuda3std3__45__cpo6cbeginE,(_ZN40_INTERNAL_8ff6698f_4_k_cu_ef306186_104374cuda3std3__48in_placeE - _ZN40_INTERNAL_8ff6698f_4_k_cu_ef306186_104374cuda3std3__45__cpo6cbeginE)
_ZN40_INTERNAL_8ff6698f_4_k_cu_ef306186_104374cuda3std3__45__cpo6cbeginE:
	.zero		1
	.type		_ZN40_INTERNAL_8ff6698f_4_k_cu_ef306186_104374cuda3std3__48in_placeE,@object
	.size		_ZN40_INTERNAL_8ff6698f_4_k_cu_ef306186_104374cuda3std3__48in_placeE,(_ZN40_INTERNAL_8ff6698f_4_k_cu_ef306186_104374cuda3std6ranges3__45__cpo9iter_moveE - _ZN40_INTERNAL_8ff6698f_4_k_cu_ef306186_104374cuda3std3__48in_placeE)
_ZN40_INTERNAL_8ff6698f_4_k_cu_ef306186_104374cuda3std3__48in_placeE:
	.zero		1
	.type		_ZN40_INTERNAL_8ff6698f_4_k_cu_ef306186_104374cuda3std6ranges3__45__cpo9iter_moveE,@object
	.size		_ZN40_INTERNAL_8ff6698f_4_k_cu_ef306186_104374cuda3std6ranges3__45__cpo9iter_moveE,(_ZN40_INTERNAL_8ff6698f_4_k_cu_ef306186_104374cuda3std3__45__cpo5beginE - _ZN40_INTERNAL_8ff6698f_4_k_cu_ef306186_104374cuda3std6ranges3__45__cpo9iter_moveE)
_ZN40_INTERNAL_8ff6698f_4_k_cu_ef306186_104374cuda3std6ranges3__45__cpo9iter_moveE:
	.zero		1
	.type		_ZN40_INTERNAL_8ff6698f_4_k_cu_ef306186_104374cuda3std3__45__cpo5beginE,@object
	.size		_ZN40_INTERNAL_8ff6698f_4_k_cu_ef306186_104374cuda3std3__45__cpo5beginE,(_ZN40_INTERNAL_8ff6698f_4_k_cu_ef306186_104374cuda3std3__442_GLOBAL__N__8ff6698f_4_k_cu_ef306186_104376ignoreE - _ZN40_INTERNAL_8ff6698f_4_k_cu_ef306186_104374cuda3std3__45__cpo5beginE)
_ZN40_INTERNAL_8ff6698f_4_k_cu_ef306186_104374cuda3std3__45__cpo5beginE:
	.zero		1
	.type		_ZN40_INTERNAL_8ff6698f_4_k_cu_ef306186_104374cuda3std3__442_GLOBAL__N__8ff6698f_4_k_cu_ef306186_104376ignoreE,@object
	.size		_ZN40_INTERNAL_8ff6698f_4_k_cu_ef306186_104374cuda3std3__442_GLOBAL__N__8ff6698f_4_k_cu_ef306186_104376ignoreE,(_ZN40_INTERNAL_8ff6698f_4_k_cu_ef306186_104374cute7productE - _ZN40_INTERNAL_8ff6698f_4_k_cu_ef306186_104374cuda3std3__442_GLOBAL__N__8ff6698f_4_k_cu_ef306186_104376ignoreE)
_ZN40_INTERNAL_8ff6698f_4_k_cu_ef306186_104374cuda3std3__442_GLOBAL__N__8ff6698f_4_k_cu_ef306186_104376ignoreE:
	.zero		1
	.type		_ZN40_INTERNAL_8ff6698f_4_k_cu_ef306186_104374cute7productE,@object
	.size		_ZN40_INTERNAL_8ff6698f_4_k_cu_ef306186_104374cute7productE,(_ZN40_INTERNAL_8ff6698f_4_k_cu_ef306186_104374cuda3std3__45__cpo3endE - _ZN40_INTERNAL_8ff6698f_4_k_cu_ef306186_104374cute7productE)
_ZN40_INTERNAL_8ff6698f_4_k_cu_ef306186_104374cute7productE:
	.zero		1
	.type		_ZN40_INTERNAL_8ff6698f_4_k_cu_ef306186_104374cuda3std3__45__cpo3endE,@object
	.size		_ZN40_INTERNAL_8ff6698f_4_k_cu_ef306186_104374cuda3std3__45__cpo3endE,(_ZN40_INTERNAL_8ff6698f_4_k_cu_ef306186_104374cuda3std3__419piecewise_constructE - _ZN40_INTERNAL_8ff6698f_4_k_cu_ef306186_104374cuda3std3__45__cpo3endE)
_ZN40_INTERNAL_8ff6698f_4_k_cu_ef306186_104374cuda3std3__45__cpo3endE:
	.zero		1
	.type		_ZN40_INTERNAL_8ff6698f_4_k_cu_ef306186_104374cuda3std3__419piecewise_constructE,@object
	.size		_ZN40_INTERNAL_8ff6698f_4_k_cu_ef306186_104374cuda3std3__419piecewise_constructE,(_ZN40_INTERNAL_8ff6698f_4_k_cu_ef306186_104374cuda3std3__45__cpo4cendE - _ZN40_INTERNAL_8ff6698f_4_k_cu_ef306186_104374cuda3std3__419piecewise_constructE)
_ZN40_INTERNAL_8ff6698f_4_k_cu_ef306186_104374cuda3std3__419piecewise_constructE:
	.zero		1
	.type		_ZN40_INTERNAL_8ff6698f_4_k_cu_ef306186_104374cuda3std3__45__cpo4cendE,@object
	.size		_ZN40_INTERNAL_8ff6698f_4_k_cu_ef306186_104374cuda3std3__45__cpo4cendE,(_ZN40_INTERNAL_8ff6698f_4_k_cu_ef306186_104374cuda3std6ranges3__45__cpo4swapE - _ZN40_INTERNAL_8ff6698f_4_k_cu_ef306186_104374cuda3std3__45__cpo4cendE)
_ZN40_INTERNAL_8ff6698f_4_k_cu_ef306186_104374cuda3std3__45__cpo4cendE:
	.zero		1
	.type		_ZN40_INTERNAL_8ff6698f_4_k_cu_ef306186_104374cuda3std6ranges3__45__cpo4swapE,@object
	.size		_ZN40_INTERNAL_8ff6698f_4_k_cu_ef306186_104374cuda3std6ranges3__45__cpo4swapE,(.L_10 - _ZN40_INTERNAL_8ff6698f_4_k_cu_ef306186_104374cuda3std6ranges3__45__cpo4swapE)
_ZN40_INTERNAL_8ff6698f_4_k_cu_ef306186_104374cuda3std6ranges3__45__cpo4swapE:
	.zero		1
.L_10:


//--------------------- .nv.constant0._ZN7cutlass13device_kernelINS_4gemm6kernel13GemmUniversalIN4cute5tupleIJiiiiEEENS1_10collective13CollectiveMmaINS1_35MainloopSm100TmaUmmaWarpSpecializedILi4ELi2ELi4ENS5_IJNS4_1CILi2EEENSA_ILi1EEESC_EEEEENS5_IJNSA_ILi256EEENSA_ILi128EEENSA_ILi64EEEEEEaNS5_IJlSC_lEEEaSJ_NS4_8TiledMMAINS4_8MMA_AtomIJNS4_21SM100_MMA_S8_2x1SM_SSIaaiLi256ELi128ELNS4_4UMMA5MajorE0ELSO_0ELNSN_8SaturateE0EEEEEENS4_6LayoutINS5_IJSC_SC_SC_EEENS5_IJNSA_ILi0EEESU_SU_EEEEENS5_IJNS4_10UnderscoreESX_SX_EEEEENS4_18SM100_TMA_2SM_LOADENS4_14ComposedLayoutINS4_7SwizzleILi2ELi4ELi3EEENS4_18smem_ptr_flag_bitsILi8EEENSS_INS5_IJNSA_ILi8EEESH_EEENS5_IJSH_SC_EEEEEEEvNS4_8identityES10_S1A_vS1B_EENS_8epilogue10collective18CollectiveEpilogueINS1D_23Sm100TmaWarpSpecializedILi2ELi2ELi64ELb0ELb0EEEJNS5_IJSG_SG_SH_EEENS5_IJNSS_ISG_SC_EENSS_ISH_SC_EEEEEaSJ_aSJ_NS1D_6fusion15FusionCallbacksIS1H_NS1M_17LinearCombinationIaiaiLNS_15FloatRoundStyleE2EEES1I_S1L_JEEENS4_5SM1004TMEM4LOAD26SM100_TMEM_LOAD_32dp32b64xENS4_13SM90_TMA_LOADES1A_NS4_39AutoVectorizingCopyWithAssumedAlignmentILi128EEENS4_14SM90_TMA_STOREES1A_S1Y_S1Y_EEEvvEEEEvNT_6ParamsE --------------------------
	.section	.nv.constant0._ZN7cutlass13device_kernelINS_4gemm6kernel13GemmUniversalIN4cute5tupleIJiiiiEEENS1_10collective13CollectiveMmaINS1_35MainloopSm100TmaUmmaWarpSpecializedILi4ELi2ELi4ENS5_IJNS4_1CILi2EEENSA_ILi1EEESC_EEEEENS5_IJNSA_ILi256EEENSA_ILi128EEENSA_ILi64EEEEEEaNS5_IJlSC_lEEEaSJ_NS4_8TiledMMAINS4_8MMA_AtomIJNS4_21SM100_MMA_S8_2x1SM_SSIaaiLi256ELi128ELNS4_4UMMA5MajorE0ELSO_0ELNSN_8SaturateE0EEEEEENS4_6LayoutINS5_IJSC_SC_SC_EEENS5_IJNSA_ILi0EEESU_SU_EEEEENS5_IJNS4_10UnderscoreESX_SX_EEEEENS4_18SM100_TMA_2SM_LOADENS4_14ComposedLayoutINS4_7SwizzleILi2ELi4ELi3EEENS4_18smem_ptr_flag_bitsILi8EEENSS_INS5_IJNSA_ILi8EEESH_EEENS5_IJSH_SC_EEEEEEEvNS4_8identityES10_S1A_vS1B_EENS_8epilogue10collective18CollectiveEpilogueINS1D_23Sm100TmaWarpSpecializedILi2ELi2ELi64ELb0ELb0EEEJNS5_IJSG_SG_SH_EEENS5_IJNSS_ISG_SC_EENSS_ISH_SC_EEEEEaSJ_aSJ_NS1D_6fusion15FusionCallbacksIS1H_NS1M_17LinearCombinationIaiaiLNS_15FloatRoundStyleE2EEES1I_S1L_JEEENS4_5SM1004TMEM4LOAD26SM100_TMEM_LOAD_32dp32b64xENS4_13SM90_TMA_LOADES1A_NS4_39AutoVectorizingCopyWithAssumedAlignmentILi128EEENS4_14SM90_TMA_STOREES1A_S1Y_S1Y_EEEvvEEEEvNT_6ParamsE,"a",@progbits
	.sectionflags	@""
	.align	4
.nv.constant0._ZN7cutlass13device_kernelINS_4gemm6kernel13GemmUniversalIN4cute5tupleIJiiiiEEENS1_10collective13CollectiveMmaINS1_35MainloopSm100TmaUmmaWarpSpecializedILi4ELi2ELi4ENS5_IJNS4_1CILi2EEENSA_ILi1EEESC_EEEEENS5_IJNSA_ILi256EEENSA_ILi128EEENSA_ILi64EEEEEEaNS5_IJlSC_lEEEaSJ_NS4_8TiledMMAINS4_8MMA_AtomIJNS4_21SM100_MMA_S8_2x1SM_SSIaaiLi256ELi128ELNS4_4UMMA5MajorE0ELSO_0ELNSN_8SaturateE0EEEEEENS4_6LayoutINS5_IJSC_SC_SC_EEENS5_IJNSA_ILi0EEESU_SU_EEEEENS5_IJNS4_10UnderscoreESX_SX_EEEEENS4_18SM100_TMA_2SM_LOADENS4_14ComposedLayoutINS4_7SwizzleILi2ELi4ELi3EEENS4_18smem_ptr_flag_bitsILi8EEENSS_INS5_IJNSA_ILi8EEESH_EEENS5_IJSH_SC_EEEEEEEvNS4_8identityES10_S1A_vS1B_EENS_8epilogue10collective18CollectiveEpilogueINS1D_23Sm100TmaWarpSpecializedILi2ELi2ELi64ELb0ELb0EEEJNS5_IJSG_SG_SH_EEENS5_IJNSS_ISG_SC_EENSS_ISH_SC_EEEEEaSJ_aSJ_NS1D_6fusion15FusionCallbacksIS1H_NS1M_17LinearCombinationIaiaiLNS_15FloatRoundStyleE2EEES1I_S1L_JEEENS4_5SM1004TMEM4LOAD26SM100_TMEM_LOAD_32dp32b64xENS4_13SM90_TMA_LOADES1A_NS4_39AutoVectorizingCopyWithAssumedAlignmentILi128EEENS4_14SM90_TMA_STOREES1A_S1Y_S1Y_EEEvvEEEEvNT_6ParamsE:
	.zero		2944


//--------------------- SYMBOLS --------------------------

	.type		.nv.reservedSmem.offset0,@object
	.size		.nv.reservedSmem.offset0,0x4
	.type		.nv.reservedSmem.cap,@object
	.size		.nv.reservedSmem.cap,0x4
	.type		__assertfail,@function
